//
// Generated by NVIDIA NVVM Compiler
//
// Compiler Build ID: CL-36424714
// Cuda compilation tools, release 13.0, V13.0.88
// Based on NVVM 20.0.0
//

.version 9.0
.target sm_100
.address_size 64

	// .globl	_Z10vectorNormPdS_i
// _ZZ10vectorNormPdS_iE5cache has been demoted

.visible .entry _Z10vectorNormPdS_i(
	.param .u64 .ptr .align 1 _Z10vectorNormPdS_i_param_0,
	.param .u64 .ptr .align 1 _Z10vectorNormPdS_i_param_1,
	.param .u32 _Z10vectorNormPdS_i_param_2
)
{
	.reg .pred 	%p<7>;
	.reg .b32 	%r<19>;
	.reg .b64 	%rd<7>;
	.reg .b64 	%fd<14>;
	// demoted variable
	.shared .align 8 .b8 _ZZ10vectorNormPdS_iE5cache[8192];
	ld.param.u64 	%rd2, [_Z10vectorNormPdS_i_param_0];
	ld.param.u64 	%rd3, [_Z10vectorNormPdS_i_param_1];
	ld.param.u32 	%r10, [_Z10vectorNormPdS_i_param_2];
	mov.u32 	%r11, %ctaid.x;
	mov.u32 	%r18, %ntid.x;
	mov.u32 	%r2, %tid.x;
	mad.lo.s32 	%r17, %r11, %r18, %r2;
	setp.ge.s32 	%p1, %r17, %r10;
	mov.f64 	%fd13, 0d0000000000000000;
	@%p1 bra 	$L__BB0_3;
	mov.u32 	%r12, %nctaid.x;
	mul.lo.s32 	%r4, %r18, %r12;
	cvta.to.global.u64 	%rd1, %rd2;
	mov.f64 	%fd13, 0d0000000000000000;
$L__BB0_2:
	mul.wide.s32 	%rd4, %r17, 8;
	add.s64 	%rd5, %rd1, %rd4;
	ld.global.f64 	%fd6, [%rd5];
	fma.rn.f64 	%fd13, %fd6, %fd6, %fd13;
	add.s32 	%r17, %r17, %r4;
	setp.lt.s32 	%p2, %r17, %r10;
	@%p2 bra 	$L__BB0_2;
$L__BB0_3:
	shl.b32 	%r13, %r2, 3;
	mov.u32 	%r14, _ZZ10vectorNormPdS_iE5cache;
	add.s32 	%r7, %r14, %r13;
	st.shared.f64 	[%r7], %fd13;
	bar.sync 	0;
	setp.lt.u32 	%p3, %r18, 2;
	@%p3 bra 	$L__BB0_7;
$L__BB0_4:
	shr.u32 	%r9, %r18, 1;
	setp.ge.u32 	%p4, %r2, %r9;
	@%p4 bra 	$L__BB0_6;
	shl.b32 	%r15, %r9, 3;
	add.s32 	%r16, %r7, %r15;
	ld.shared.f64 	%fd7, [%r16];
	ld.shared.f64 	%fd8, [%r7];
	add.f64 	%fd9, %fd7, %fd8;
	st.shared.f64 	[%r7], %fd9;
$L__BB0_6:
	bar.sync 	0;
	setp.gt.u32 	%p5, %r18, 3;
	mov.u32 	%r18, %r9;
	@%p5 bra 	$L__BB0_4;
$L__BB0_7:
	setp.ne.s32 	%p6, %r2, 0;
	@%p6 bra 	$L__BB0_9;
	ld.shared.f64 	%fd10, [_ZZ10vectorNormPdS_iE5cache];
	cvta.to.global.u64 	%rd6, %rd3;
	atom.global.add.f64 	%fd11, [%rd6], %fd10;
$L__BB0_9:
	ret;

}
	// .globl	_Z14matrixMultiplyPdS_S_iii
.visible .entry _Z14matrixMultiplyPdS_S_iii(
	.param .u64 .ptr .align 1 _Z14matrixMultiplyPdS_S_iii_param_0,
	.param .u64 .ptr .align 1 _Z14matrixMultiplyPdS_S_iii_param_1,
	.param .u64 .ptr .align 1 _Z14matrixMultiplyPdS_S_iii_param_2,
	.param .u32 _Z14matrixMultiplyPdS_S_iii_param_3,
	.param .u32 _Z14matrixMultiplyPdS_S_iii_param_4,
	.param .u32 _Z14matrixMultiplyPdS_S_iii_param_5
)
{
	.reg .pred 	%p<13>;
	.reg .b32 	%r<41>;
	.reg .b64 	%rd<53>;
	.reg .b64 	%fd<68>;

	ld.param.u64 	%rd7, [_Z14matrixMultiplyPdS_S_iii_param_0];
	ld.param.u64 	%rd8, [_Z14matrixMultiplyPdS_S_iii_param_1];
	ld.param.u64 	%rd6, [_Z14matrixMultiplyPdS_S_iii_param_2];
	ld.param.u32 	%r20, [_Z14matrixMultiplyPdS_S_iii_param_3];
	ld.param.u32 	%r18, [_Z14matrixMultiplyPdS_S_iii_param_4];
	ld.param.u32 	%r19, [_Z14matrixMultiplyPdS_S_iii_param_5];
	cvta.to.global.u64 	%rd1, %rd8;
	cvta.to.global.u64 	%rd2, %rd7;
	mov.u32 	%r21, %ctaid.y;
	mov.u32 	%r22, %ntid.y;
	mov.u32 	%r23, %tid.y;
	mad.lo.s32 	%r1, %r21, %r22, %r23;
	mov.u32 	%r24, %ctaid.x;
	mov.u32 	%r25, %ntid.x;
	mov.u32 	%r26, %tid.x;
	mad.lo.s32 	%r2, %r24, %r25, %r26;
	setp.ge.s32 	%p1, %r1, %r20;
	setp.ge.s32 	%p2, %r2, %r19;
	or.pred  	%p3, %p1, %p2;
	@%p3 bra 	$L__BB1_14;
	setp.lt.s32 	%p4, %r18, 1;
	mov.f64 	%fd67, 0d0000000000000000;
	@%p4 bra 	$L__BB1_13;
	mul.lo.s32 	%r3, %r18, %r1;
	and.b32  	%r4, %r18, 7;
	setp.lt.u32 	%p5, %r18, 8;
	mov.f64 	%fd67, 0d0000000000000000;
	mov.b32 	%r39, 0;
	@%p5 bra 	$L__BB1_5;
	and.b32  	%r39, %r18, 2147483640;
	neg.s32 	%r37, %r39;
	shl.b32 	%r7, %r19, 3;
	mul.wide.u32 	%rd9, %r3, 8;
	add.s64 	%rd10, %rd9, %rd2;
	add.s64 	%rd52, %rd10, 32;
	mov.f64 	%fd67, 0d0000000000000000;
	mul.wide.s32 	%rd13, %r19, 8;
	mov.u32 	%r36, %r2;
$L__BB1_4:
	.pragma "nounroll";
	ld.global.f64 	%fd17, [%rd52+-32];
	mul.wide.s32 	%rd11, %r36, 8;
	add.s64 	%rd12, %rd1, %rd11;
	ld.global.f64 	%fd18, [%rd12];
	fma.rn.f64 	%fd19, %fd17, %fd18, %fd67;
	ld.global.f64 	%fd20, [%rd52+-24];
	add.s64 	%rd14, %rd12, %rd13;
	ld.global.f64 	%fd21, [%rd14];
	fma.rn.f64 	%fd22, %fd20, %fd21, %fd19;
	ld.global.f64 	%fd23, [%rd52+-16];
	add.s64 	%rd15, %rd14, %rd13;
	ld.global.f64 	%fd24, [%rd15];
	fma.rn.f64 	%fd25, %fd23, %fd24, %fd22;
	ld.global.f64 	%fd26, [%rd52+-8];
	add.s64 	%rd16, %rd15, %rd13;
	ld.global.f64 	%fd27, [%rd16];
	fma.rn.f64 	%fd28, %fd26, %fd27, %fd25;
	ld.global.f64 	%fd29, [%rd52];
	add.s64 	%rd17, %rd16, %rd13;
	ld.global.f64 	%fd30, [%rd17];
	fma.rn.f64 	%fd31, %fd29, %fd30, %fd28;
	ld.global.f64 	%fd32, [%rd52+8];
	add.s64 	%rd18, %rd17, %rd13;
	ld.global.f64 	%fd33, [%rd18];
	fma.rn.f64 	%fd34, %fd32, %fd33, %fd31;
	ld.global.f64 	%fd35, [%rd52+16];
	add.s64 	%rd19, %rd18, %rd13;
	ld.global.f64 	%fd36, [%rd19];
	fma.rn.f64 	%fd37, %fd35, %fd36, %fd34;
	ld.global.f64 	%fd38, [%rd52+24];
	add.s64 	%rd20, %rd19, %rd13;
	ld.global.f64 	%fd39, [%rd20];
	fma.rn.f64 	%fd67, %fd38, %fd39, %fd37;
	add.s32 	%r37, %r37, 8;
	add.s32 	%r36, %r36, %r7;
	add.s64 	%rd52, %rd52, 64;
	setp.ne.s32 	%p6, %r37, 0;
	@%p6 bra 	$L__BB1_4;
$L__BB1_5:
	setp.eq.s32 	%p7, %r4, 0;
	@%p7 bra 	$L__BB1_13;
	and.b32  	%r13, %r18, 3;
	setp.lt.u32 	%p8, %r4, 4;
	@%p8 bra 	$L__BB1_8;
	add.s32 	%r28, %r39, %r3;
	mul.wide.u32 	%rd21, %r28, 8;
	add.s64 	%rd22, %rd2, %rd21;
	ld.global.f64 	%fd41, [%rd22];
	mad.lo.s32 	%r29, %r39, %r19, %r2;
	mul.wide.s32 	%rd23, %r29, 8;
	add.s64 	%rd24, %rd1, %rd23;
	ld.global.f64 	%fd42, [%rd24];
	fma.rn.f64 	%fd43, %fd41, %fd42, %fd67;
	cvt.u64.u32 	%rd25, %r3;
	cvt.u64.u32 	%rd26, %r39;
	add.s64 	%rd27, %rd26, %rd25;
	shl.b64 	%rd28, %rd27, 3;
	add.s64 	%rd29, %rd2, %rd28;
	ld.global.f64 	%fd44, [%rd29+8];
	mul.wide.s32 	%rd30, %r19, 8;
	add.s64 	%rd31, %rd24, %rd30;
	ld.global.f64 	%fd45, [%rd31];
	fma.rn.f64 	%fd46, %fd44, %fd45, %fd43;
	ld.global.f64 	%fd47, [%rd29+16];
	add.s64 	%rd32, %rd31, %rd30;
	ld.global.f64 	%fd48, [%rd32];
	fma.rn.f64 	%fd49, %fd47, %fd48, %fd46;
	ld.global.f64 	%fd50, [%rd29+24];
	add.s64 	%rd33, %rd32, %rd30;
	ld.global.f64 	%fd51, [%rd33];
	fma.rn.f64 	%fd67, %fd50, %fd51, %fd49;
	add.s32 	%r39, %r39, 4;
$L__BB1_8:
	setp.eq.s32 	%p9, %r13, 0;
	@%p9 bra 	$L__BB1_13;
	setp.eq.s32 	%p10, %r13, 1;
	@%p10 bra 	$L__BB1_11;
	add.s32 	%r30, %r39, %r3;
	mul.wide.u32 	%rd34, %r30, 8;
	add.s64 	%rd35, %rd2, %rd34;
	ld.global.f64 	%fd53, [%rd35];
	mad.lo.s32 	%r31, %r39, %r19, %r2;
	mul.wide.s32 	%rd36, %r31, 8;
	add.s64 	%rd37, %rd1, %rd36;
	ld.global.f64 	%fd54, [%rd37];
	fma.rn.f64 	%fd55, %fd53, %fd54, %fd67;
	cvt.u64.u32 	%rd38, %r3;
	cvt.u64.u32 	%rd39, %r39;
	add.s64 	%rd40, %rd39, %rd38;
	shl.b64 	%rd41, %rd40, 3;
	add.s64 	%rd42, %rd2, %rd41;
	ld.global.f64 	%fd56, [%rd42+8];
	mul.wide.s32 	%rd43, %r19, 8;
	add.s64 	%rd44, %rd37, %rd43;
	ld.global.f64 	%fd57, [%rd44];
	fma.rn.f64 	%fd67, %fd56, %fd57, %fd55;
	add.s32 	%r39, %r39, 2;
$L__BB1_11:
	and.b32  	%r32, %r18, 1;
	setp.eq.b32 	%p11, %r32, 1;
	not.pred 	%p12, %p11;
	@%p12 bra 	$L__BB1_13;
	add.s32 	%r33, %r39, %r3;
	mul.wide.u32 	%rd45, %r33, 8;
	add.s64 	%rd46, %rd2, %rd45;
	ld.global.f64 	%fd58, [%rd46];
	mad.lo.s32 	%r34, %r39, %r19, %r2;
	mul.wide.s32 	%rd47, %r34, 8;
	add.s64 	%rd48, %rd1, %rd47;
	ld.global.f64 	%fd59, [%rd48];
	fma.rn.f64 	%fd67, %fd58, %fd59, %fd67;
$L__BB1_13:
	mad.lo.s32 	%r35, %r19, %r1, %r2;
	cvta.to.global.u64 	%rd49, %rd6;
	mul.wide.s32 	%rd50, %r35, 8;
	add.s64 	%rd51, %rd49, %rd50;
	st.global.f64 	[%rd51], %fd67;
$L__BB1_14:
	ret;

}
	// .globl	_Z15transposeMatrixPdS_ii
.visible .entry _Z15transposeMatrixPdS_ii(
	.param .u64 .ptr .align 1 _Z15transposeMatrixPdS_ii_param_0,
	.param .u64 .ptr .align 1 _Z15transposeMatrixPdS_ii_param_1,
	.param .u32 _Z15transposeMatrixPdS_ii_param_2,
	.param .u32 _Z15transposeMatrixPdS_ii_param_3
)
{
	.reg .pred 	%p<4>;
	.reg .b32 	%r<13>;
	.reg .b64 	%rd<9>;
	.reg .b64 	%fd<2>;

	ld.param.u64 	%rd1, [_Z15transposeMatrixPdS_ii_param_0];
	ld.param.u64 	%rd2, [_Z15transposeMatrixPdS_ii_param_1];
	ld.param.u32 	%r3, [_Z15transposeMatrixPdS_ii_param_2];
	ld.param.u32 	%r4, [_Z15transposeMatrixPdS_ii_param_3];
	mov.u32 	%r5, %ctaid.y;
	mov.u32 	%r6, %ntid.y;
	mov.u32 	%r7, %tid.y;
	mad.lo.s32 	%r1, %r5, %r6, %r7;
	mov.u32 	%r8, %ctaid.x;
	mov.u32 	%r9, %ntid.x;
	mov.u32 	%r10, %tid.x;
	mad.lo.s32 	%r2, %r8, %r9, %r10;
	setp.ge.s32 	%p1, %r1, %r3;
	setp.ge.s32 	%p2, %r2, %r4;
	or.pred  	%p3, %p1, %p2;
	@%p3 bra 	$L__BB2_2;
	cvta.to.global.u64 	%rd3, %rd1;
	cvta.to.global.u64 	%rd4, %rd2;
	mad.lo.s32 	%r11, %r4, %r1, %r2;
	mul.wide.s32 	%rd5, %r11, 8;
	add.s64 	%rd6, %rd3, %rd5;
	ld.global.f64 	%fd1, [%rd6];
	mad.lo.s32 	%r12, %r3, %r2, %r1;
	mul.wide.s32 	%rd7, %r12, 8;
	add.s64 	%rd8, %rd4, %rd7;
	st.global.f64 	[%rd8], %fd1;
$L__BB2_2:
	ret;

}
	// .globl	_Z25applyHouseholderToColumnsPdS_iiii
.visible .entry _Z25applyHouseholderToColumnsPdS_iiii(
	.param .u64 .ptr .align 1 _Z25applyHouseholderToColumnsPdS_iiii_param_0,
	.param .u64 .ptr .align 1 _Z25applyHouseholderToColumnsPdS_iiii_param_1,
	.param .u32 _Z25applyHouseholderToColumnsPdS_iiii_param_2,
	.param .u32 _Z25applyHouseholderToColumnsPdS_iiii_param_3,
	.param .u32 _Z25applyHouseholderToColumnsPdS_iiii_param_4,
	.param .u32 _Z25applyHouseholderToColumnsPdS_iiii_param_5
)
{
	.reg .pred 	%p<22>;
	.reg .b32 	%r<81>;
	.reg .b64 	%rd<65>;
	.reg .b64 	%fd<143>;

	ld.param.u64 	%rd3, [_Z25applyHouseholderToColumnsPdS_iiii_param_0];
	ld.param.u64 	%rd4, [_Z25applyHouseholderToColumnsPdS_iiii_param_1];
	ld.param.u32 	%r40, [_Z25applyHouseholderToColumnsPdS_iiii_param_2];
	ld.param.u32 	%r43, [_Z25applyHouseholderToColumnsPdS_iiii_param_3];
	ld.param.u32 	%r41, [_Z25applyHouseholderToColumnsPdS_iiii_param_4];
	ld.param.u32 	%r42, [_Z25applyHouseholderToColumnsPdS_iiii_param_5];
	cvta.to.global.u64 	%rd1, %rd3;
	cvta.to.global.u64 	%rd2, %rd4;
	mov.u32 	%r44, %ctaid.x;
	mov.u32 	%r45, %ntid.x;
	mov.u32 	%r46, %tid.x;
	mad.lo.s32 	%r1, %r44, %r45, %r46;
	setp.lt.s32 	%p1, %r1, %r41;
	setp.ge.s32 	%p2, %r1, %r43;
	or.pred  	%p3, %p2, %p1;
	@%p3 bra 	$L__BB3_25;
	setp.ge.s32 	%p4, %r41, %r40;
	mov.f64 	%fd141, 0d0000000000000000;
	@%p4 bra 	$L__BB3_13;
	sub.s32 	%r2, %r40, %r41;
	and.b32  	%r3, %r2, 7;
	sub.s32 	%r47, %r41, %r40;
	setp.gt.u32 	%p5, %r47, -8;
	mov.f64 	%fd141, 0d0000000000000000;
	mov.u32 	%r72, %r41;
	@%p5 bra 	$L__BB3_5;
	mad.lo.s32 	%r71, %r42, %r41, %r1;
	shl.b32 	%r5, %r42, 3;
	and.b32  	%r49, %r2, -8;
	neg.s32 	%r70, %r49;
	mov.b32 	%r73, 0;
	mov.f64 	%fd141, 0d0000000000000000;
	mul.wide.s32 	%rd9, %r42, 8;
	mov.u32 	%r72, %r41;
$L__BB3_4:
	.pragma "nounroll";
	mul.wide.s32 	%rd5, %r73, 8;
	add.s64 	%rd6, %rd2, %rd5;
	ld.global.f64 	%fd17, [%rd6];
	mul.wide.s32 	%rd7, %r71, 8;
	add.s64 	%rd8, %rd1, %rd7;
	ld.global.f64 	%fd18, [%rd8];
	fma.rn.f64 	%fd19, %fd17, %fd18, %fd141;
	ld.global.f64 	%fd20, [%rd6+8];
	add.s64 	%rd10, %rd8, %rd9;
	ld.global.f64 	%fd21, [%rd10];
	fma.rn.f64 	%fd22, %fd20, %fd21, %fd19;
	ld.global.f64 	%fd23, [%rd6+16];
	add.s64 	%rd11, %rd10, %rd9;
	ld.global.f64 	%fd24, [%rd11];
	fma.rn.f64 	%fd25, %fd23, %fd24, %fd22;
	ld.global.f64 	%fd26, [%rd6+24];
	add.s64 	%rd12, %rd11, %rd9;
	ld.global.f64 	%fd27, [%rd12];
	fma.rn.f64 	%fd28, %fd26, %fd27, %fd25;
	ld.global.f64 	%fd29, [%rd6+32];
	add.s64 	%rd13, %rd12, %rd9;
	ld.global.f64 	%fd30, [%rd13];
	fma.rn.f64 	%fd31, %fd29, %fd30, %fd28;
	ld.global.f64 	%fd32, [%rd6+40];
	add.s64 	%rd14, %rd13, %rd9;
	ld.global.f64 	%fd33, [%rd14];
	fma.rn.f64 	%fd34, %fd32, %fd33, %fd31;
	ld.global.f64 	%fd35, [%rd6+48];
	add.s64 	%rd15, %rd14, %rd9;
	ld.global.f64 	%fd36, [%rd15];
	fma.rn.f64 	%fd37, %fd35, %fd36, %fd34;
	ld.global.f64 	%fd38, [%rd6+56];
	add.s64 	%rd16, %rd15, %rd9;
	ld.global.f64 	%fd39, [%rd16];
	fma.rn.f64 	%fd141, %fd38, %fd39, %fd37;
	add.s32 	%r72, %r72, 8;
	add.s32 	%r73, %r73, 8;
	add.s32 	%r71, %r71, %r5;
	add.s32 	%r70, %r70, 8;
	setp.eq.s32 	%p6, %r70, 0;
	@%p6 bra 	$L__BB3_5;
	bra.uni 	$L__BB3_4;
$L__BB3_5:
	setp.eq.s32 	%p7, %r3, 0;
	@%p7 bra 	$L__BB3_13;
	and.b32  	%r8, %r2, 3;
	setp.lt.u32 	%p8, %r3, 4;
	@%p8 bra 	$L__BB3_8;
	sub.s32 	%r50, %r72, %r41;
	mul.wide.s32 	%rd17, %r50, 8;
	add.s64 	%rd18, %rd2, %rd17;
	ld.global.f64 	%fd41, [%rd18];
	mad.lo.s32 	%r51, %r72, %r42, %r1;
	mul.wide.s32 	%rd19, %r51, 8;
	add.s64 	%rd20, %rd1, %rd19;
	ld.global.f64 	%fd42, [%rd20];
	fma.rn.f64 	%fd43, %fd41, %fd42, %fd141;
	ld.global.f64 	%fd44, [%rd18+8];
	mul.wide.s32 	%rd21, %r42, 8;
	add.s64 	%rd22, %rd20, %rd21;
	ld.global.f64 	%fd45, [%rd22];
	fma.rn.f64 	%fd46, %fd44, %fd45, %fd43;
	ld.global.f64 	%fd47, [%rd18+16];
	add.s64 	%rd23, %rd22, %rd21;
	ld.global.f64 	%fd48, [%rd23];
	fma.rn.f64 	%fd49, %fd47, %fd48, %fd46;
	ld.global.f64 	%fd50, [%rd18+24];
	add.s64 	%rd24, %rd23, %rd21;
	ld.global.f64 	%fd51, [%rd24];
	fma.rn.f64 	%fd141, %fd50, %fd51, %fd49;
	add.s32 	%r72, %r72, 4;
$L__BB3_8:
	setp.eq.s32 	%p9, %r8, 0;
	@%p9 bra 	$L__BB3_13;
	setp.eq.s32 	%p10, %r8, 1;
	@%p10 bra 	$L__BB3_11;
	sub.s32 	%r52, %r72, %r41;
	mul.wide.s32 	%rd25, %r52, 8;
	add.s64 	%rd26, %rd2, %rd25;
	ld.global.f64 	%fd53, [%rd26];
	mad.lo.s32 	%r53, %r72, %r42, %r1;
	mul.wide.s32 	%rd27, %r53, 8;
	add.s64 	%rd28, %rd1, %rd27;
	ld.global.f64 	%fd54, [%rd28];
	fma.rn.f64 	%fd55, %fd53, %fd54, %fd141;
	ld.global.f64 	%fd56, [%rd26+8];
	mul.wide.s32 	%rd29, %r42, 8;
	add.s64 	%rd30, %rd28, %rd29;
	ld.global.f64 	%fd57, [%rd30];
	fma.rn.f64 	%fd141, %fd56, %fd57, %fd55;
	add.s32 	%r72, %r72, 2;
$L__BB3_11:
	and.b32  	%r54, %r2, 1;
	setp.eq.b32 	%p11, %r54, 1;
	not.pred 	%p12, %p11;
	@%p12 bra 	$L__BB3_13;
	sub.s32 	%r55, %r72, %r41;
	mul.wide.s32 	%rd31, %r55, 8;
	add.s64 	%rd32, %rd2, %rd31;
	ld.global.f64 	%fd58, [%rd32];
	mad.lo.s32 	%r56, %r72, %r42, %r1;
	mul.wide.s32 	%rd33, %r56, 8;
	add.s64 	%rd34, %rd1, %rd33;
	ld.global.f64 	%fd59, [%rd34];
	fma.rn.f64 	%fd141, %fd58, %fd59, %fd141;
$L__BB3_13:
	setp.ge.s32 	%p13, %r41, %r40;
	@%p13 bra 	$L__BB3_25;
	sub.s32 	%r13, %r40, %r41;
	and.b32  	%r14, %r13, 7;
	sub.s32 	%r57, %r41, %r40;
	setp.gt.u32 	%p14, %r57, -8;
	mov.u32 	%r78, %r41;
	@%p14 bra 	$L__BB3_17;
	mad.lo.s32 	%r75, %r42, %r41, %r1;
	shl.b32 	%r16, %r42, 3;
	and.b32  	%r59, %r13, -8;
	neg.s32 	%r74, %r59;
	mov.b32 	%r77, 0;
	mul.wide.s32 	%rd39, %r42, 8;
	mov.u32 	%r78, %r41;
$L__BB3_16:
	.pragma "nounroll";
	mul.wide.s32 	%rd35, %r77, 8;
	add.s64 	%rd36, %rd2, %rd35;
	ld.global.f64 	%fd60, [%rd36];
	add.f64 	%fd61, %fd60, %fd60;
	mul.f64 	%fd62, %fd141, %fd61;
	mul.wide.s32 	%rd37, %r75, 8;
	add.s64 	%rd38, %rd1, %rd37;
	ld.global.f64 	%fd63, [%rd38];
	sub.f64 	%fd64, %fd63, %fd62;
	st.global.f64 	[%rd38], %fd64;
	ld.global.f64 	%fd65, [%rd36+8];
	add.f64 	%fd66, %fd65, %fd65;
	mul.f64 	%fd67, %fd141, %fd66;
	add.s64 	%rd40, %rd38, %rd39;
	ld.global.f64 	%fd68, [%rd40];
	sub.f64 	%fd69, %fd68, %fd67;
	st.global.f64 	[%rd40], %fd69;
	ld.global.f64 	%fd70, [%rd36+16];
	add.f64 	%fd71, %fd70, %fd70;
	mul.f64 	%fd72, %fd141, %fd71;
	add.s64 	%rd41, %rd40, %rd39;
	ld.global.f64 	%fd73, [%rd41];
	sub.f64 	%fd74, %fd73, %fd72;
	st.global.f64 	[%rd41], %fd74;
	ld.global.f64 	%fd75, [%rd36+24];
	add.f64 	%fd76, %fd75, %fd75;
	mul.f64 	%fd77, %fd141, %fd76;
	add.s64 	%rd42, %rd41, %rd39;
	ld.global.f64 	%fd78, [%rd42];
	sub.f64 	%fd79, %fd78, %fd77;
	st.global.f64 	[%rd42], %fd79;
	ld.global.f64 	%fd80, [%rd36+32];
	add.f64 	%fd81, %fd80, %fd80;
	mul.f64 	%fd82, %fd141, %fd81;
	add.s64 	%rd43, %rd42, %rd39;
	ld.global.f64 	%fd83, [%rd43];
	sub.f64 	%fd84, %fd83, %fd82;
	st.global.f64 	[%rd43], %fd84;
	ld.global.f64 	%fd85, [%rd36+40];
	add.f64 	%fd86, %fd85, %fd85;
	mul.f64 	%fd87, %fd141, %fd86;
	add.s64 	%rd44, %rd43, %rd39;
	ld.global.f64 	%fd88, [%rd44];
	sub.f64 	%fd89, %fd88, %fd87;
	st.global.f64 	[%rd44], %fd89;
	ld.global.f64 	%fd90, [%rd36+48];
	add.f64 	%fd91, %fd90, %fd90;
	mul.f64 	%fd92, %fd141, %fd91;
	add.s64 	%rd45, %rd44, %rd39;
	ld.global.f64 	%fd93, [%rd45];
	sub.f64 	%fd94, %fd93, %fd92;
	st.global.f64 	[%rd45], %fd94;
	ld.global.f64 	%fd95, [%rd36+56];
	add.f64 	%fd96, %fd95, %fd95;
	mul.f64 	%fd97, %fd141, %fd96;
	add.s64 	%rd46, %rd45, %rd39;
	ld.global.f64 	%fd98, [%rd46];
	sub.f64 	%fd99, %fd98, %fd97;
	st.global.f64 	[%rd46], %fd99;
	add.s32 	%r78, %r78, 8;
	add.s32 	%r77, %r77, 8;
	add.s32 	%r75, %r75, %r16;
	add.s32 	%r74, %r74, 8;
	setp.ne.s32 	%p15, %r74, 0;
	@%p15 bra 	$L__BB3_16;
$L__BB3_17:
	setp.eq.s32 	%p16, %r14, 0;
	@%p16 bra 	$L__BB3_25;
	and.b32  	%r35, %r13, 3;
	setp.lt.u32 	%p17, %r14, 4;
	@%p17 bra 	$L__BB3_20;
	sub.s32 	%r60, %r78, %r41;
	mul.wide.s32 	%rd47, %r60, 8;
	add.s64 	%rd48, %rd2, %rd47;
	ld.global.f64 	%fd100, [%rd48];
	add.f64 	%fd101, %fd100, %fd100;
	mul.f64 	%fd102, %fd141, %fd101;
	mad.lo.s32 	%r61, %r78, %r42, %r1;
	mul.wide.s32 	%rd49, %r61, 8;
	add.s64 	%rd50, %rd1, %rd49;
	ld.global.f64 	%fd103, [%rd50];
	sub.f64 	%fd104, %fd103, %fd102;
	st.global.f64 	[%rd50], %fd104;
	ld.global.f64 	%fd105, [%rd48+8];
	add.f64 	%fd106, %fd105, %fd105;
	mul.f64 	%fd107, %fd141, %fd106;
	mul.wide.s32 	%rd51, %r42, 8;
	add.s64 	%rd52, %rd50, %rd51;
	ld.global.f64 	%fd108, [%rd52];
	sub.f64 	%fd109, %fd108, %fd107;
	st.global.f64 	[%rd52], %fd109;
	ld.global.f64 	%fd110, [%rd48+16];
	add.f64 	%fd111, %fd110, %fd110;
	mul.f64 	%fd112, %fd141, %fd111;
	add.s64 	%rd53, %rd52, %rd51;
	ld.global.f64 	%fd113, [%rd53];
	sub.f64 	%fd114, %fd113, %fd112;
	st.global.f64 	[%rd53], %fd114;
	ld.global.f64 	%fd115, [%rd48+24];
	add.f64 	%fd116, %fd115, %fd115;
	mul.f64 	%fd117, %fd141, %fd116;
	add.s64 	%rd54, %rd53, %rd51;
	ld.global.f64 	%fd118, [%rd54];
	sub.f64 	%fd119, %fd118, %fd117;
	st.global.f64 	[%rd54], %fd119;
	add.s32 	%r78, %r78, 4;
$L__BB3_20:
	setp.eq.s32 	%p18, %r35, 0;
	@%p18 bra 	$L__BB3_25;
	setp.eq.s32 	%p19, %r35, 1;
	@%p19 bra 	$L__BB3_23;
	sub.s32 	%r62, %r78, %r41;
	mul.wide.s32 	%rd55, %r62, 8;
	add.s64 	%rd56, %rd2, %rd55;
	ld.global.f64 	%fd120, [%rd56];
	add.f64 	%fd121, %fd120, %fd120;
	mul.f64 	%fd122, %fd141, %fd121;
	mad.lo.s32 	%r63, %r78, %r42, %r1;
	mul.wide.s32 	%rd57, %r63, 8;
	add.s64 	%rd58, %rd1, %rd57;
	ld.global.f64 	%fd123, [%rd58];
	sub.f64 	%fd124, %fd123, %fd122;
	st.global.f64 	[%rd58], %fd124;
	ld.global.f64 	%fd125, [%rd56+8];
	add.f64 	%fd126, %fd125, %fd125;
	mul.f64 	%fd127, %fd141, %fd126;
	mul.wide.s32 	%rd59, %r42, 8;
	add.s64 	%rd60, %rd58, %rd59;
	ld.global.f64 	%fd128, [%rd60];
	sub.f64 	%fd129, %fd128, %fd127;
	st.global.f64 	[%rd60], %fd129;
	add.s32 	%r78, %r78, 2;
$L__BB3_23:
	and.b32  	%r64, %r13, 1;
	setp.eq.b32 	%p20, %r64, 1;
	not.pred 	%p21, %p20;
	@%p21 bra 	$L__BB3_25;
	sub.s32 	%r65, %r78, %r41;
	mul.wide.s32 	%rd61, %r65, 8;
	add.s64 	%rd62, %rd2, %rd61;
	ld.global.f64 	%fd130, [%rd62];
	add.f64 	%fd131, %fd130, %fd130;
	mul.f64 	%fd132, %fd141, %fd131;
	mad.lo.s32 	%r66, %r78, %r42, %r1;
	mul.wide.s32 	%rd63, %r66, 8;
	add.s64 	%rd64, %rd1, %rd63;
	ld.global.f64 	%fd133, [%rd64];
	sub.f64 	%fd134, %fd133, %fd132;
	st.global.f64 	[%rd64], %fd134;
$L__BB3_25:
	ret;

}
	// .globl	_Z13updateUMatrixPdS_iii
.visible .entry _Z13updateUMatrixPdS_iii(
	.param .u64 .ptr .align 1 _Z13updateUMatrixPdS_iii_param_0,
	.param .u64 .ptr .align 1 _Z13updateUMatrixPdS_iii_param_1,
	.param .u32 _Z13updateUMatrixPdS_iii_param_2,
	.param .u32 _Z13updateUMatrixPdS_iii_param_3,
	.param .u32 _Z13updateUMatrixPdS_iii_param_4
)
{
	.reg .pred 	%p<20>;
	.reg .b32 	%r<81>;
	.reg .b64 	%rd<47>;
	.reg .b64 	%fd<175>;

	ld.param.u64 	%rd8, [_Z13updateUMatrixPdS_iii_param_0];
	ld.param.u64 	%rd9, [_Z13updateUMatrixPdS_iii_param_1];
	ld.param.u32 	%r45, [_Z13updateUMatrixPdS_iii_param_2];
	ld.param.u32 	%r46, [_Z13updateUMatrixPdS_iii_param_3];
	ld.param.u32 	%r47, [_Z13updateUMatrixPdS_iii_param_4];
	cvta.to.global.u64 	%rd1, %rd8;
	cvta.to.global.u64 	%rd2, %rd9;
	mov.u32 	%r48, %ctaid.x;
	mov.u32 	%r49, %ntid.x;
	mov.u32 	%r50, %tid.x;
	mad.lo.s32 	%r1, %r48, %r49, %r50;
	setp.ge.s32 	%p1, %r1, %r45;
	@%p1 bra 	$L__BB4_27;
	setp.ge.s32 	%p2, %r46, %r45;
	mov.f64 	%fd173, 0d0000000000000000;
	@%p2 bra 	$L__BB4_15;
	mul.lo.s32 	%r2, %r47, %r1;
	sub.s32 	%r3, %r45, %r46;
	and.b32  	%r4, %r3, 15;
	sub.s32 	%r51, %r46, %r45;
	setp.gt.u32 	%p3, %r51, -16;
	mov.f64 	%fd172, 0d0000000000000000;
	mov.u32 	%r74, %r46;
	@%p3 bra 	$L__BB4_5;
	and.b32  	%r52, %r3, -16;
	neg.s32 	%r73, %r52;
	add.s64 	%rd3, %rd1, 64;
	add.s32 	%r72, %r46, %r2;
	mul.wide.s32 	%rd10, %r46, 8;
	sub.s64 	%rd11, %rd2, %rd10;
	add.s64 	%rd4, %rd11, 64;
	mov.f64 	%fd172, 0d0000000000000000;
	mov.u32 	%r74, %r46;
$L__BB4_4:
	.pragma "nounroll";
	mul.wide.s32 	%rd12, %r72, 8;
	add.s64 	%rd13, %rd3, %rd12;
	mul.wide.s32 	%rd14, %r74, 8;
	add.s64 	%rd15, %rd4, %rd14;
	ld.global.f64 	%fd20, [%rd13+-64];
	ld.global.f64 	%fd21, [%rd15+-64];
	fma.rn.f64 	%fd22, %fd20, %fd21, %fd172;
	ld.global.f64 	%fd23, [%rd13+-56];
	ld.global.f64 	%fd24, [%rd15+-56];
	fma.rn.f64 	%fd25, %fd23, %fd24, %fd22;
	ld.global.f64 	%fd26, [%rd13+-48];
	ld.global.f64 	%fd27, [%rd15+-48];
	fma.rn.f64 	%fd28, %fd26, %fd27, %fd25;
	ld.global.f64 	%fd29, [%rd13+-40];
	ld.global.f64 	%fd30, [%rd15+-40];
	fma.rn.f64 	%fd31, %fd29, %fd30, %fd28;
	ld.global.f64 	%fd32, [%rd13+-32];
	ld.global.f64 	%fd33, [%rd15+-32];
	fma.rn.f64 	%fd34, %fd32, %fd33, %fd31;
	ld.global.f64 	%fd35, [%rd13+-24];
	ld.global.f64 	%fd36, [%rd15+-24];
	fma.rn.f64 	%fd37, %fd35, %fd36, %fd34;
	ld.global.f64 	%fd38, [%rd13+-16];
	ld.global.f64 	%fd39, [%rd15+-16];
	fma.rn.f64 	%fd40, %fd38, %fd39, %fd37;
	ld.global.f64 	%fd41, [%rd13+-8];
	ld.global.f64 	%fd42, [%rd15+-8];
	fma.rn.f64 	%fd43, %fd41, %fd42, %fd40;
	ld.global.f64 	%fd44, [%rd13];
	ld.global.f64 	%fd45, [%rd15];
	fma.rn.f64 	%fd46, %fd44, %fd45, %fd43;
	ld.global.f64 	%fd47, [%rd13+8];
	ld.global.f64 	%fd48, [%rd15+8];
	fma.rn.f64 	%fd49, %fd47, %fd48, %fd46;
	ld.global.f64 	%fd50, [%rd13+16];
	ld.global.f64 	%fd51, [%rd15+16];
	fma.rn.f64 	%fd52, %fd50, %fd51, %fd49;
	ld.global.f64 	%fd53, [%rd13+24];
	ld.global.f64 	%fd54, [%rd15+24];
	fma.rn.f64 	%fd55, %fd53, %fd54, %fd52;
	ld.global.f64 	%fd56, [%rd13+32];
	ld.global.f64 	%fd57, [%rd15+32];
	fma.rn.f64 	%fd58, %fd56, %fd57, %fd55;
	ld.global.f64 	%fd59, [%rd13+40];
	ld.global.f64 	%fd60, [%rd15+40];
	fma.rn.f64 	%fd61, %fd59, %fd60, %fd58;
	ld.global.f64 	%fd62, [%rd13+48];
	ld.global.f64 	%fd63, [%rd15+48];
	fma.rn.f64 	%fd64, %fd62, %fd63, %fd61;
	ld.global.f64 	%fd65, [%rd13+56];
	ld.global.f64 	%fd66, [%rd15+56];
	fma.rn.f64 	%fd172, %fd65, %fd66, %fd64;
	add.s32 	%r74, %r74, 16;
	add.s32 	%r73, %r73, 16;
	add.s32 	%r72, %r72, 16;
	setp.eq.s32 	%p4, %r73, 0;
	@%p4 bra 	$L__BB4_5;
	bra.uni 	$L__BB4_4;
$L__BB4_5:
	setp.eq.s32 	%p5, %r4, 0;
	@%p5 bra 	$L__BB4_14;
	and.b32  	%r8, %r3, 7;
	setp.lt.u32 	%p6, %r4, 8;
	@%p6 bra 	$L__BB4_8;
	add.s32 	%r53, %r74, %r2;
	mul.wide.s32 	%rd16, %r53, 8;
	add.s64 	%rd17, %rd1, %rd16;
	ld.global.f64 	%fd68, [%rd17];
	sub.s32 	%r54, %r74, %r46;
	mul.wide.s32 	%rd18, %r54, 8;
	add.s64 	%rd19, %rd2, %rd18;
	ld.global.f64 	%fd69, [%rd19];
	fma.rn.f64 	%fd70, %fd68, %fd69, %fd172;
	ld.global.f64 	%fd71, [%rd17+8];
	ld.global.f64 	%fd72, [%rd19+8];
	fma.rn.f64 	%fd73, %fd71, %fd72, %fd70;
	ld.global.f64 	%fd74, [%rd17+16];
	ld.global.f64 	%fd75, [%rd19+16];
	fma.rn.f64 	%fd76, %fd74, %fd75, %fd73;
	ld.global.f64 	%fd77, [%rd17+24];
	ld.global.f64 	%fd78, [%rd19+24];
	fma.rn.f64 	%fd79, %fd77, %fd78, %fd76;
	ld.global.f64 	%fd80, [%rd17+32];
	ld.global.f64 	%fd81, [%rd19+32];
	fma.rn.f64 	%fd82, %fd80, %fd81, %fd79;
	ld.global.f64 	%fd83, [%rd17+40];
	ld.global.f64 	%fd84, [%rd19+40];
	fma.rn.f64 	%fd85, %fd83, %fd84, %fd82;
	ld.global.f64 	%fd86, [%rd17+48];
	ld.global.f64 	%fd87, [%rd19+48];
	fma.rn.f64 	%fd88, %fd86, %fd87, %fd85;
	ld.global.f64 	%fd89, [%rd17+56];
	ld.global.f64 	%fd90, [%rd19+56];
	fma.rn.f64 	%fd172, %fd89, %fd90, %fd88;
	add.s32 	%r74, %r74, 8;
$L__BB4_8:
	setp.eq.s32 	%p7, %r8, 0;
	@%p7 bra 	$L__BB4_14;
	and.b32  	%r11, %r3, 3;
	setp.lt.u32 	%p8, %r8, 4;
	@%p8 bra 	$L__BB4_11;
	add.s32 	%r55, %r74, %r2;
	mul.wide.s32 	%rd20, %r55, 8;
	add.s64 	%rd21, %rd1, %rd20;
	ld.global.f64 	%fd92, [%rd21];
	sub.s32 	%r56, %r74, %r46;
	mul.wide.s32 	%rd22, %r56, 8;
	add.s64 	%rd23, %rd2, %rd22;
	ld.global.f64 	%fd93, [%rd23];
	fma.rn.f64 	%fd94, %fd92, %fd93, %fd172;
	ld.global.f64 	%fd95, [%rd21+8];
	ld.global.f64 	%fd96, [%rd23+8];
	fma.rn.f64 	%fd97, %fd95, %fd96, %fd94;
	ld.global.f64 	%fd98, [%rd21+16];
	ld.global.f64 	%fd99, [%rd23+16];
	fma.rn.f64 	%fd100, %fd98, %fd99, %fd97;
	ld.global.f64 	%fd101, [%rd21+24];
	ld.global.f64 	%fd102, [%rd23+24];
	fma.rn.f64 	%fd172, %fd101, %fd102, %fd100;
	add.s32 	%r74, %r74, 4;
$L__BB4_11:
	setp.eq.s32 	%p9, %r11, 0;
	@%p9 bra 	$L__BB4_14;
	mul.wide.s32 	%rd24, %r46, 8;
	sub.s64 	%rd5, %rd2, %rd24;
	add.s32 	%r70, %r74, %r2;
	neg.s32 	%r69, %r11;
$L__BB4_13:
	.pragma "nounroll";
	mul.wide.s32 	%rd25, %r74, 8;
	add.s64 	%rd26, %rd5, %rd25;
	mul.wide.s32 	%rd27, %r70, 8;
	add.s64 	%rd28, %rd1, %rd27;
	ld.global.f64 	%fd103, [%rd28];
	ld.global.f64 	%fd104, [%rd26];
	fma.rn.f64 	%fd172, %fd103, %fd104, %fd172;
	add.s32 	%r74, %r74, 1;
	add.s32 	%r70, %r70, 1;
	add.s32 	%r69, %r69, 1;
	setp.ne.s32 	%p10, %r69, 0;
	@%p10 bra 	$L__BB4_13;
$L__BB4_14:
	add.f64 	%fd173, %fd172, %fd172;
$L__BB4_15:
	setp.ge.s32 	%p11, %r46, %r45;
	@%p11 bra 	$L__BB4_27;
	mul.lo.s32 	%r22, %r47, %r1;
	sub.s32 	%r23, %r45, %r46;
	and.b32  	%r24, %r23, 7;
	sub.s32 	%r57, %r46, %r45;
	setp.gt.u32 	%p12, %r57, -8;
	mov.u32 	%r78, %r46;
	@%p12 bra 	$L__BB4_19;
	and.b32  	%r58, %r23, -8;
	neg.s32 	%r76, %r58;
	mul.wide.s32 	%rd29, %r46, 8;
	sub.s64 	%rd30, %rd2, %rd29;
	add.s64 	%rd6, %rd30, 32;
	add.s64 	%rd7, %rd1, 32;
	add.s32 	%r75, %r46, %r22;
	mov.u32 	%r78, %r46;
$L__BB4_18:
	.pragma "nounroll";
	mul.wide.s32 	%rd31, %r78, 8;
	add.s64 	%rd32, %rd6, %rd31;
	mul.wide.s32 	%rd33, %r75, 8;
	add.s64 	%rd34, %rd7, %rd33;
	ld.global.f64 	%fd105, [%rd32+-32];
	mul.f64 	%fd106, %fd173, %fd105;
	ld.global.f64 	%fd107, [%rd34+-32];
	sub.f64 	%fd108, %fd107, %fd106;
	st.global.f64 	[%rd34+-32], %fd108;
	ld.global.f64 	%fd109, [%rd32+-24];
	mul.f64 	%fd110, %fd173, %fd109;
	ld.global.f64 	%fd111, [%rd34+-24];
	sub.f64 	%fd112, %fd111, %fd110;
	st.global.f64 	[%rd34+-24], %fd112;
	ld.global.f64 	%fd113, [%rd32+-16];
	mul.f64 	%fd114, %fd173, %fd113;
	ld.global.f64 	%fd115, [%rd34+-16];
	sub.f64 	%fd116, %fd115, %fd114;
	st.global.f64 	[%rd34+-16], %fd116;
	ld.global.f64 	%fd117, [%rd32+-8];
	mul.f64 	%fd118, %fd173, %fd117;
	ld.global.f64 	%fd119, [%rd34+-8];
	sub.f64 	%fd120, %fd119, %fd118;
	st.global.f64 	[%rd34+-8], %fd120;
	ld.global.f64 	%fd121, [%rd32];
	mul.f64 	%fd122, %fd173, %fd121;
	ld.global.f64 	%fd123, [%rd34];
	sub.f64 	%fd124, %fd123, %fd122;
	st.global.f64 	[%rd34], %fd124;
	ld.global.f64 	%fd125, [%rd32+8];
	mul.f64 	%fd126, %fd173, %fd125;
	ld.global.f64 	%fd127, [%rd34+8];
	sub.f64 	%fd128, %fd127, %fd126;
	st.global.f64 	[%rd34+8], %fd128;
	ld.global.f64 	%fd129, [%rd32+16];
	mul.f64 	%fd130, %fd173, %fd129;
	ld.global.f64 	%fd131, [%rd34+16];
	sub.f64 	%fd132, %fd131, %fd130;
	st.global.f64 	[%rd34+16], %fd132;
	ld.global.f64 	%fd133, [%rd32+24];
	mul.f64 	%fd134, %fd173, %fd133;
	ld.global.f64 	%fd135, [%rd34+24];
	sub.f64 	%fd136, %fd135, %fd134;
	st.global.f64 	[%rd34+24], %fd136;
	add.s32 	%r78, %r78, 8;
	add.s32 	%r76, %r76, 8;
	add.s32 	%r75, %r75, 8;
	setp.ne.s32 	%p13, %r76, 0;
	@%p13 bra 	$L__BB4_18;
$L__BB4_19:
	setp.eq.s32 	%p14, %r24, 0;
	@%p14 bra 	$L__BB4_27;
	and.b32  	%r40, %r23, 3;
	setp.lt.u32 	%p15, %r24, 4;
	@%p15 bra 	$L__BB4_22;
	sub.s32 	%r59, %r78, %r46;
	mul.wide.s32 	%rd35, %r59, 8;
	add.s64 	%rd36, %rd2, %rd35;
	ld.global.f64 	%fd137, [%rd36];
	mul.f64 	%fd138, %fd173, %fd137;
	add.s32 	%r60, %r78, %r22;
	mul.wide.s32 	%rd37, %r60, 8;
	add.s64 	%rd38, %rd1, %rd37;
	ld.global.f64 	%fd139, [%rd38];
	sub.f64 	%fd140, %fd139, %fd138;
	st.global.f64 	[%rd38], %fd140;
	ld.global.f64 	%fd141, [%rd36+8];
	mul.f64 	%fd142, %fd173, %fd141;
	ld.global.f64 	%fd143, [%rd38+8];
	sub.f64 	%fd144, %fd143, %fd142;
	st.global.f64 	[%rd38+8], %fd144;
	ld.global.f64 	%fd145, [%rd36+16];
	mul.f64 	%fd146, %fd173, %fd145;
	ld.global.f64 	%fd147, [%rd38+16];
	sub.f64 	%fd148, %fd147, %fd146;
	st.global.f64 	[%rd38+16], %fd148;
	ld.global.f64 	%fd149, [%rd36+24];
	mul.f64 	%fd150, %fd173, %fd149;
	ld.global.f64 	%fd151, [%rd38+24];
	sub.f64 	%fd152, %fd151, %fd150;
	st.global.f64 	[%rd38+24], %fd152;
	add.s32 	%r78, %r78, 4;
$L__BB4_22:
	setp.eq.s32 	%p16, %r40, 0;
	@%p16 bra 	$L__BB4_27;
	setp.eq.s32 	%p17, %r40, 1;
	@%p17 bra 	$L__BB4_25;
	sub.s32 	%r61, %r78, %r46;
	mul.wide.s32 	%rd39, %r61, 8;
	add.s64 	%rd40, %rd2, %rd39;
	ld.global.f64 	%fd153, [%rd40];
	mul.f64 	%fd154, %fd173, %fd153;
	add.s32 	%r62, %r78, %r22;
	mul.wide.s32 	%rd41, %r62, 8;
	add.s64 	%rd42, %rd1, %rd41;
	ld.global.f64 	%fd155, [%rd42];
	sub.f64 	%fd156, %fd155, %fd154;
	st.global.f64 	[%rd42], %fd156;
	ld.global.f64 	%fd157, [%rd40+8];
	mul.f64 	%fd158, %fd173, %fd157;
	ld.global.f64 	%fd159, [%rd42+8];
	sub.f64 	%fd160, %fd159, %fd158;
	st.global.f64 	[%rd42+8], %fd160;
	add.s32 	%r78, %r78, 2;
$L__BB4_25:
	and.b32  	%r63, %r23, 1;
	setp.eq.b32 	%p18, %r63, 1;
	not.pred 	%p19, %p18;
	@%p19 bra 	$L__BB4_27;
	sub.s32 	%r64, %r78, %r46;
	mul.wide.s32 	%rd43, %r64, 8;
	add.s64 	%rd44, %rd2, %rd43;
	ld.global.f64 	%fd161, [%rd44];
	mul.f64 	%fd162, %fd173, %fd161;
	add.s32 	%r65, %r78, %r22;
	mul.wide.s32 	%rd45, %r65, 8;
	add.s64 	%rd46, %rd1, %rd45;
	ld.global.f64 	%fd163, [%rd46];
	sub.f64 	%fd164, %fd163, %fd162;
	st.global.f64 	[%rd46], %fd164;
$L__BB4_27:
	ret;

}
	// .globl	_Z22applyHouseholderToRowsPdS_iiii
.visible .entry _Z22applyHouseholderToRowsPdS_iiii(
	.param .u64 .ptr .align 1 _Z22applyHouseholderToRowsPdS_iiii_param_0,
	.param .u64 .ptr .align 1 _Z22applyHouseholderToRowsPdS_iiii_param_1,
	.param .u32 _Z22applyHouseholderToRowsPdS_iiii_param_2,
	.param .u32 _Z22applyHouseholderToRowsPdS_iiii_param_3,
	.param .u32 _Z22applyHouseholderToRowsPdS_iiii_param_4,
	.param .u32 _Z22applyHouseholderToRowsPdS_iiii_param_5
)
{
	.reg .pred 	%p<20>;
	.reg .b32 	%r<124>;
	.reg .b64 	%rd<45>;
	.reg .b64 	%fd<175>;

	ld.param.u64 	%rd3, [_Z22applyHouseholderToRowsPdS_iiii_param_0];
	ld.param.u64 	%rd4, [_Z22applyHouseholderToRowsPdS_iiii_param_1];
	ld.param.u32 	%r66, [_Z22applyHouseholderToRowsPdS_iiii_param_2];
	ld.param.u32 	%r63, [_Z22applyHouseholderToRowsPdS_iiii_param_3];
	ld.param.u32 	%r64, [_Z22applyHouseholderToRowsPdS_iiii_param_4];
	ld.param.u32 	%r65, [_Z22applyHouseholderToRowsPdS_iiii_param_5];
	cvta.to.global.u64 	%rd1, %rd3;
	cvta.to.global.u64 	%rd2, %rd4;
	mov.u32 	%r67, %ctaid.x;
	mov.u32 	%r68, %ntid.x;
	mov.u32 	%r69, %tid.x;
	mad.lo.s32 	%r1, %r67, %r68, %r69;
	setp.ge.s32 	%p1, %r1, %r66;
	@%p1 bra 	$L__BB5_29;
	add.s32 	%r118, %r64, 1;
	setp.ge.s32 	%p2, %r118, %r63;
	mov.f64 	%fd173, 0d0000000000000000;
	@%p2 bra 	$L__BB5_16;
	mul.lo.s32 	%r3, %r65, %r1;
	not.b32 	%r70, %r64;
	add.s32 	%r4, %r63, %r70;
	sub.s32 	%r71, %r63, %r64;
	add.s32 	%r72, %r71, -2;
	and.b32  	%r5, %r4, 15;
	setp.lt.u32 	%p3, %r72, 15;
	mov.f64 	%fd172, 0d0000000000000000;
	mov.u32 	%r102, %r118;
	mov.u32 	%r103, %r64;
	@%p3 bra 	$L__BB5_6;
	and.b32  	%r74, %r4, -16;
	neg.s32 	%r112, %r74;
	add.s32 	%r110, %r64, %r3;
	mov.f64 	%fd172, 0d0000000000000000;
	mov.b32 	%r111, 1;
	mov.u32 	%r103, %r64;
$L__BB5_4:
	.pragma "nounroll";
	add.s32 	%r75, %r110, 1;
	mul.wide.s32 	%rd5, %r75, 8;
	add.s64 	%rd6, %rd1, %rd5;
	ld.global.f64 	%fd20, [%rd6];
	add.s32 	%r76, %r111, -1;
	mul.wide.s32 	%rd7, %r76, 8;
	add.s64 	%rd8, %rd2, %rd7;
	ld.global.f64 	%fd21, [%rd8];
	fma.rn.f64 	%fd22, %fd20, %fd21, %fd172;
	ld.global.f64 	%fd23, [%rd6+8];
	ld.global.f64 	%fd24, [%rd8+8];
	fma.rn.f64 	%fd25, %fd23, %fd24, %fd22;
	ld.global.f64 	%fd26, [%rd6+16];
	ld.global.f64 	%fd27, [%rd8+16];
	fma.rn.f64 	%fd28, %fd26, %fd27, %fd25;
	ld.global.f64 	%fd29, [%rd6+24];
	ld.global.f64 	%fd30, [%rd8+24];
	fma.rn.f64 	%fd31, %fd29, %fd30, %fd28;
	ld.global.f64 	%fd32, [%rd6+32];
	ld.global.f64 	%fd33, [%rd8+32];
	fma.rn.f64 	%fd34, %fd32, %fd33, %fd31;
	ld.global.f64 	%fd35, [%rd6+40];
	ld.global.f64 	%fd36, [%rd8+40];
	fma.rn.f64 	%fd37, %fd35, %fd36, %fd34;
	ld.global.f64 	%fd38, [%rd6+48];
	ld.global.f64 	%fd39, [%rd8+48];
	fma.rn.f64 	%fd40, %fd38, %fd39, %fd37;
	ld.global.f64 	%fd41, [%rd6+56];
	ld.global.f64 	%fd42, [%rd8+56];
	fma.rn.f64 	%fd43, %fd41, %fd42, %fd40;
	ld.global.f64 	%fd44, [%rd6+64];
	ld.global.f64 	%fd45, [%rd8+64];
	fma.rn.f64 	%fd46, %fd44, %fd45, %fd43;
	ld.global.f64 	%fd47, [%rd6+72];
	ld.global.f64 	%fd48, [%rd8+72];
	fma.rn.f64 	%fd49, %fd47, %fd48, %fd46;
	ld.global.f64 	%fd50, [%rd6+80];
	ld.global.f64 	%fd51, [%rd8+80];
	fma.rn.f64 	%fd52, %fd50, %fd51, %fd49;
	ld.global.f64 	%fd53, [%rd6+88];
	ld.global.f64 	%fd54, [%rd8+88];
	fma.rn.f64 	%fd55, %fd53, %fd54, %fd52;
	ld.global.f64 	%fd56, [%rd6+96];
	ld.global.f64 	%fd57, [%rd8+96];
	fma.rn.f64 	%fd58, %fd56, %fd57, %fd55;
	ld.global.f64 	%fd59, [%rd6+104];
	ld.global.f64 	%fd60, [%rd8+104];
	fma.rn.f64 	%fd61, %fd59, %fd60, %fd58;
	ld.global.f64 	%fd62, [%rd6+112];
	ld.global.f64 	%fd63, [%rd8+112];
	fma.rn.f64 	%fd64, %fd62, %fd63, %fd61;
	ld.global.f64 	%fd65, [%rd6+120];
	ld.global.f64 	%fd66, [%rd8+120];
	fma.rn.f64 	%fd172, %fd65, %fd66, %fd64;
	add.s32 	%r103, %r103, 16;
	add.s32 	%r112, %r112, 16;
	add.s32 	%r111, %r111, 16;
	add.s32 	%r110, %r110, 16;
	setp.eq.s32 	%p4, %r112, 0;
	@%p4 bra 	$L__BB5_5;
	bra.uni 	$L__BB5_4;
$L__BB5_5:
	add.s32 	%r102, %r103, 1;
$L__BB5_6:
	setp.eq.s32 	%p5, %r5, 0;
	@%p5 bra 	$L__BB5_15;
	and.b32  	%r11, %r4, 7;
	setp.lt.u32 	%p6, %r5, 8;
	@%p6 bra 	$L__BB5_9;
	add.s32 	%r77, %r102, %r3;
	mul.wide.s32 	%rd9, %r77, 8;
	add.s64 	%rd10, %rd1, %rd9;
	ld.global.f64 	%fd68, [%rd10];
	sub.s32 	%r78, %r103, %r64;
	mul.wide.s32 	%rd11, %r78, 8;
	add.s64 	%rd12, %rd2, %rd11;
	ld.global.f64 	%fd69, [%rd12];
	fma.rn.f64 	%fd70, %fd68, %fd69, %fd172;
	ld.global.f64 	%fd71, [%rd10+8];
	sub.s32 	%r79, %r102, %r64;
	mul.wide.s32 	%rd13, %r79, 8;
	add.s64 	%rd14, %rd2, %rd13;
	ld.global.f64 	%fd72, [%rd14];
	fma.rn.f64 	%fd73, %fd71, %fd72, %fd70;
	ld.global.f64 	%fd74, [%rd10+16];
	ld.global.f64 	%fd75, [%rd14+8];
	fma.rn.f64 	%fd76, %fd74, %fd75, %fd73;
	ld.global.f64 	%fd77, [%rd10+24];
	ld.global.f64 	%fd78, [%rd14+16];
	fma.rn.f64 	%fd79, %fd77, %fd78, %fd76;
	ld.global.f64 	%fd80, [%rd10+32];
	ld.global.f64 	%fd81, [%rd14+24];
	fma.rn.f64 	%fd82, %fd80, %fd81, %fd79;
	ld.global.f64 	%fd83, [%rd10+40];
	ld.global.f64 	%fd84, [%rd14+32];
	fma.rn.f64 	%fd85, %fd83, %fd84, %fd82;
	ld.global.f64 	%fd86, [%rd10+48];
	ld.global.f64 	%fd87, [%rd14+40];
	fma.rn.f64 	%fd88, %fd86, %fd87, %fd85;
	add.s32 	%r103, %r102, 7;
	ld.global.f64 	%fd89, [%rd10+56];
	ld.global.f64 	%fd90, [%rd14+48];
	fma.rn.f64 	%fd172, %fd89, %fd90, %fd88;
	add.s32 	%r102, %r102, 8;
$L__BB5_9:
	setp.eq.s32 	%p7, %r11, 0;
	@%p7 bra 	$L__BB5_15;
	and.b32  	%r16, %r4, 3;
	setp.lt.u32 	%p8, %r11, 4;
	@%p8 bra 	$L__BB5_12;
	add.s32 	%r80, %r102, %r3;
	mul.wide.s32 	%rd15, %r80, 8;
	add.s64 	%rd16, %rd1, %rd15;
	ld.global.f64 	%fd92, [%rd16];
	sub.s32 	%r81, %r103, %r64;
	mul.wide.s32 	%rd17, %r81, 8;
	add.s64 	%rd18, %rd2, %rd17;
	ld.global.f64 	%fd93, [%rd18];
	fma.rn.f64 	%fd94, %fd92, %fd93, %fd172;
	ld.global.f64 	%fd95, [%rd16+8];
	sub.s32 	%r82, %r102, %r64;
	mul.wide.s32 	%rd19, %r82, 8;
	add.s64 	%rd20, %rd2, %rd19;
	ld.global.f64 	%fd96, [%rd20];
	fma.rn.f64 	%fd97, %fd95, %fd96, %fd94;
	ld.global.f64 	%fd98, [%rd16+16];
	ld.global.f64 	%fd99, [%rd20+8];
	fma.rn.f64 	%fd100, %fd98, %fd99, %fd97;
	add.s32 	%r103, %r102, 3;
	ld.global.f64 	%fd101, [%rd16+24];
	ld.global.f64 	%fd102, [%rd20+16];
	fma.rn.f64 	%fd172, %fd101, %fd102, %fd100;
	add.s32 	%r102, %r102, 4;
$L__BB5_12:
	setp.eq.s32 	%p9, %r16, 0;
	@%p9 bra 	$L__BB5_15;
	add.s32 	%r107, %r102, %r3;
	neg.s32 	%r106, %r16;
$L__BB5_14:
	.pragma "nounroll";
	mov.u32 	%r25, %r102;
	mul.wide.s32 	%rd21, %r107, 8;
	add.s64 	%rd22, %rd1, %rd21;
	ld.global.f64 	%fd103, [%rd22];
	sub.s32 	%r83, %r103, %r64;
	mul.wide.s32 	%rd23, %r83, 8;
	add.s64 	%rd24, %rd2, %rd23;
	ld.global.f64 	%fd104, [%rd24];
	fma.rn.f64 	%fd172, %fd103, %fd104, %fd172;
	add.s32 	%r102, %r25, 1;
	add.s32 	%r107, %r107, 1;
	add.s32 	%r106, %r106, 1;
	setp.ne.s32 	%p10, %r106, 0;
	mov.u32 	%r103, %r25;
	@%p10 bra 	$L__BB5_14;
$L__BB5_15:
	add.f64 	%fd173, %fd172, %fd172;
$L__BB5_16:
	setp.ge.s32 	%p11, %r118, %r63;
	@%p11 bra 	$L__BB5_29;
	mul.lo.s32 	%r30, %r65, %r1;
	not.b32 	%r84, %r64;
	add.s32 	%r31, %r63, %r84;
	sub.s32 	%r85, %r63, %r64;
	add.s32 	%r86, %r85, -2;
	and.b32  	%r32, %r31, 7;
	setp.lt.u32 	%p12, %r86, 7;
	mov.u32 	%r121, %r64;
	@%p12 bra 	$L__BB5_21;
	and.b32  	%r88, %r31, -8;
	neg.s32 	%r116, %r88;
	add.s32 	%r114, %r64, %r30;
	mov.b32 	%r115, 1;
	mov.u32 	%r121, %r64;
$L__BB5_19:
	.pragma "nounroll";
	add.s32 	%r89, %r115, -1;
	mul.wide.s32 	%rd25, %r89, 8;
	add.s64 	%rd26, %rd2, %rd25;
	ld.global.f64 	%fd105, [%rd26];
	mul.f64 	%fd106, %fd173, %fd105;
	add.s32 	%r90, %r114, 1;
	mul.wide.s32 	%rd27, %r90, 8;
	add.s64 	%rd28, %rd1, %rd27;
	ld.global.f64 	%fd107, [%rd28];
	sub.f64 	%fd108, %fd107, %fd106;
	st.global.f64 	[%rd28], %fd108;
	ld.global.f64 	%fd109, [%rd26+8];
	mul.f64 	%fd110, %fd173, %fd109;
	ld.global.f64 	%fd111, [%rd28+8];
	sub.f64 	%fd112, %fd111, %fd110;
	st.global.f64 	[%rd28+8], %fd112;
	ld.global.f64 	%fd113, [%rd26+16];
	mul.f64 	%fd114, %fd173, %fd113;
	ld.global.f64 	%fd115, [%rd28+16];
	sub.f64 	%fd116, %fd115, %fd114;
	st.global.f64 	[%rd28+16], %fd116;
	ld.global.f64 	%fd117, [%rd26+24];
	mul.f64 	%fd118, %fd173, %fd117;
	ld.global.f64 	%fd119, [%rd28+24];
	sub.f64 	%fd120, %fd119, %fd118;
	st.global.f64 	[%rd28+24], %fd120;
	ld.global.f64 	%fd121, [%rd26+32];
	mul.f64 	%fd122, %fd173, %fd121;
	ld.global.f64 	%fd123, [%rd28+32];
	sub.f64 	%fd124, %fd123, %fd122;
	st.global.f64 	[%rd28+32], %fd124;
	ld.global.f64 	%fd125, [%rd26+40];
	mul.f64 	%fd126, %fd173, %fd125;
	ld.global.f64 	%fd127, [%rd28+40];
	sub.f64 	%fd128, %fd127, %fd126;
	st.global.f64 	[%rd28+40], %fd128;
	ld.global.f64 	%fd129, [%rd26+48];
	mul.f64 	%fd130, %fd173, %fd129;
	ld.global.f64 	%fd131, [%rd28+48];
	sub.f64 	%fd132, %fd131, %fd130;
	st.global.f64 	[%rd28+48], %fd132;
	ld.global.f64 	%fd133, [%rd26+56];
	mul.f64 	%fd134, %fd173, %fd133;
	ld.global.f64 	%fd135, [%rd28+56];
	sub.f64 	%fd136, %fd135, %fd134;
	st.global.f64 	[%rd28+56], %fd136;
	add.s32 	%r121, %r121, 8;
	add.s32 	%r116, %r116, 8;
	add.s32 	%r115, %r115, 8;
	add.s32 	%r114, %r114, 8;
	setp.ne.s32 	%p13, %r116, 0;
	@%p13 bra 	$L__BB5_19;
	add.s32 	%r118, %r121, 1;
$L__BB5_21:
	setp.eq.s32 	%p14, %r32, 0;
	@%p14 bra 	$L__BB5_29;
	and.b32  	%r54, %r31, 3;
	setp.lt.u32 	%p15, %r32, 4;
	@%p15 bra 	$L__BB5_24;
	sub.s32 	%r91, %r121, %r64;
	mul.wide.s32 	%rd29, %r91, 8;
	add.s64 	%rd30, %rd2, %rd29;
	ld.global.f64 	%fd137, [%rd30];
	mul.f64 	%fd138, %fd173, %fd137;
	add.s32 	%r92, %r118, %r30;
	mul.wide.s32 	%rd31, %r92, 8;
	add.s64 	%rd32, %rd1, %rd31;
	ld.global.f64 	%fd139, [%rd32];
	sub.f64 	%fd140, %fd139, %fd138;
	st.global.f64 	[%rd32], %fd140;
	sub.s32 	%r93, %r118, %r64;
	mul.wide.s32 	%rd33, %r93, 8;
	add.s64 	%rd34, %rd2, %rd33;
	ld.global.f64 	%fd141, [%rd34];
	mul.f64 	%fd142, %fd173, %fd141;
	ld.global.f64 	%fd143, [%rd32+8];
	sub.f64 	%fd144, %fd143, %fd142;
	st.global.f64 	[%rd32+8], %fd144;
	ld.global.f64 	%fd145, [%rd34+8];
	mul.f64 	%fd146, %fd173, %fd145;
	ld.global.f64 	%fd147, [%rd32+16];
	sub.f64 	%fd148, %fd147, %fd146;
	st.global.f64 	[%rd32+16], %fd148;
	add.s32 	%r121, %r118, 3;
	ld.global.f64 	%fd149, [%rd34+16];
	mul.f64 	%fd150, %fd173, %fd149;
	ld.global.f64 	%fd151, [%rd32+24];
	sub.f64 	%fd152, %fd151, %fd150;
	st.global.f64 	[%rd32+24], %fd152;
	add.s32 	%r118, %r118, 4;
$L__BB5_24:
	setp.eq.s32 	%p16, %r54, 0;
	@%p16 bra 	$L__BB5_29;
	setp.eq.s32 	%p17, %r54, 1;
	@%p17 bra 	$L__BB5_27;
	sub.s32 	%r94, %r121, %r64;
	mul.wide.s32 	%rd35, %r94, 8;
	add.s64 	%rd36, %rd2, %rd35;
	ld.global.f64 	%fd153, [%rd36];
	mul.f64 	%fd154, %fd173, %fd153;
	add.s32 	%r95, %r118, %r30;
	mul.wide.s32 	%rd37, %r95, 8;
	add.s64 	%rd38, %rd1, %rd37;
	ld.global.f64 	%fd155, [%rd38];
	sub.f64 	%fd156, %fd155, %fd154;
	st.global.f64 	[%rd38], %fd156;
	add.s32 	%r121, %r118, 1;
	sub.s32 	%r96, %r118, %r64;
	mul.wide.s32 	%rd39, %r96, 8;
	add.s64 	%rd40, %rd2, %rd39;
	ld.global.f64 	%fd157, [%rd40];
	mul.f64 	%fd158, %fd173, %fd157;
	ld.global.f64 	%fd159, [%rd38+8];
	sub.f64 	%fd160, %fd159, %fd158;
	st.global.f64 	[%rd38+8], %fd160;
	add.s32 	%r118, %r118, 2;
$L__BB5_27:
	and.b32  	%r97, %r31, 1;
	setp.eq.b32 	%p18, %r97, 1;
	not.pred 	%p19, %p18;
	@%p19 bra 	$L__BB5_29;
	sub.s32 	%r98, %r121, %r64;
	mul.wide.s32 	%rd41, %r98, 8;
	add.s64 	%rd42, %rd2, %rd41;
	ld.global.f64 	%fd161, [%rd42];
	mul.f64 	%fd162, %fd173, %fd161;
	add.s32 	%r99, %r118, %r30;
	mul.wide.s32 	%rd43, %r99, 8;
	add.s64 	%rd44, %rd1, %rd43;
	ld.global.f64 	%fd163, [%rd44];
	sub.f64 	%fd164, %fd163, %fd162;
	st.global.f64 	[%rd44], %fd164;
$L__BB5_29:
	ret;

}
	// .globl	_Z13updateVMatrixPdS_iii
.visible .entry _Z13updateVMatrixPdS_iii(
	.param .u64 .ptr .align 1 _Z13updateVMatrixPdS_iii_param_0,
	.param .u64 .ptr .align 1 _Z13updateVMatrixPdS_iii_param_1,
	.param .u32 _Z13updateVMatrixPdS_iii_param_2,
	.param .u32 _Z13updateVMatrixPdS_iii_param_3,
	.param .u32 _Z13updateVMatrixPdS_iii_param_4
)
{
	.reg .pred 	%p<20>;
	.reg .b32 	%r<123>;
	.reg .b64 	%rd<45>;
	.reg .b64 	%fd<175>;

	ld.param.u64 	%rd3, [_Z13updateVMatrixPdS_iii_param_0];
	ld.param.u64 	%rd4, [_Z13updateVMatrixPdS_iii_param_1];
	ld.param.u32 	%r63, [_Z13updateVMatrixPdS_iii_param_2];
	ld.param.u32 	%r64, [_Z13updateVMatrixPdS_iii_param_3];
	ld.param.u32 	%r65, [_Z13updateVMatrixPdS_iii_param_4];
	cvta.to.global.u64 	%rd1, %rd3;
	cvta.to.global.u64 	%rd2, %rd4;
	mov.u32 	%r66, %ctaid.x;
	mov.u32 	%r67, %ntid.x;
	mov.u32 	%r68, %tid.x;
	mad.lo.s32 	%r1, %r66, %r67, %r68;
	setp.ge.s32 	%p1, %r1, %r63;
	@%p1 bra 	$L__BB6_29;
	add.s32 	%r117, %r64, 1;
	setp.ge.s32 	%p2, %r117, %r63;
	mov.f64 	%fd173, 0d0000000000000000;
	@%p2 bra 	$L__BB6_16;
	mul.lo.s32 	%r3, %r65, %r1;
	not.b32 	%r69, %r64;
	add.s32 	%r4, %r63, %r69;
	sub.s32 	%r70, %r63, %r64;
	add.s32 	%r71, %r70, -2;
	and.b32  	%r5, %r4, 15;
	setp.lt.u32 	%p3, %r71, 15;
	mov.f64 	%fd172, 0d0000000000000000;
	mov.u32 	%r101, %r117;
	mov.u32 	%r102, %r64;
	@%p3 bra 	$L__BB6_6;
	and.b32  	%r73, %r4, -16;
	neg.s32 	%r111, %r73;
	add.s32 	%r109, %r64, %r3;
	mov.f64 	%fd172, 0d0000000000000000;
	mov.b32 	%r110, 1;
	mov.u32 	%r102, %r64;
$L__BB6_4:
	.pragma "nounroll";
	add.s32 	%r74, %r109, 1;
	mul.wide.s32 	%rd5, %r74, 8;
	add.s64 	%rd6, %rd1, %rd5;
	ld.global.f64 	%fd20, [%rd6];
	add.s32 	%r75, %r110, -1;
	mul.wide.s32 	%rd7, %r75, 8;
	add.s64 	%rd8, %rd2, %rd7;
	ld.global.f64 	%fd21, [%rd8];
	fma.rn.f64 	%fd22, %fd20, %fd21, %fd172;
	ld.global.f64 	%fd23, [%rd6+8];
	ld.global.f64 	%fd24, [%rd8+8];
	fma.rn.f64 	%fd25, %fd23, %fd24, %fd22;
	ld.global.f64 	%fd26, [%rd6+16];
	ld.global.f64 	%fd27, [%rd8+16];
	fma.rn.f64 	%fd28, %fd26, %fd27, %fd25;
	ld.global.f64 	%fd29, [%rd6+24];
	ld.global.f64 	%fd30, [%rd8+24];
	fma.rn.f64 	%fd31, %fd29, %fd30, %fd28;
	ld.global.f64 	%fd32, [%rd6+32];
	ld.global.f64 	%fd33, [%rd8+32];
	fma.rn.f64 	%fd34, %fd32, %fd33, %fd31;
	ld.global.f64 	%fd35, [%rd6+40];
	ld.global.f64 	%fd36, [%rd8+40];
	fma.rn.f64 	%fd37, %fd35, %fd36, %fd34;
	ld.global.f64 	%fd38, [%rd6+48];
	ld.global.f64 	%fd39, [%rd8+48];
	fma.rn.f64 	%fd40, %fd38, %fd39, %fd37;
	ld.global.f64 	%fd41, [%rd6+56];
	ld.global.f64 	%fd42, [%rd8+56];
	fma.rn.f64 	%fd43, %fd41, %fd42, %fd40;
	ld.global.f64 	%fd44, [%rd6+64];
	ld.global.f64 	%fd45, [%rd8+64];
	fma.rn.f64 	%fd46, %fd44, %fd45, %fd43;
	ld.global.f64 	%fd47, [%rd6+72];
	ld.global.f64 	%fd48, [%rd8+72];
	fma.rn.f64 	%fd49, %fd47, %fd48, %fd46;
	ld.global.f64 	%fd50, [%rd6+80];
	ld.global.f64 	%fd51, [%rd8+80];
	fma.rn.f64 	%fd52, %fd50, %fd51, %fd49;
	ld.global.f64 	%fd53, [%rd6+88];
	ld.global.f64 	%fd54, [%rd8+88];
	fma.rn.f64 	%fd55, %fd53, %fd54, %fd52;
	ld.global.f64 	%fd56, [%rd6+96];
	ld.global.f64 	%fd57, [%rd8+96];
	fma.rn.f64 	%fd58, %fd56, %fd57, %fd55;
	ld.global.f64 	%fd59, [%rd6+104];
	ld.global.f64 	%fd60, [%rd8+104];
	fma.rn.f64 	%fd61, %fd59, %fd60, %fd58;
	ld.global.f64 	%fd62, [%rd6+112];
	ld.global.f64 	%fd63, [%rd8+112];
	fma.rn.f64 	%fd64, %fd62, %fd63, %fd61;
	ld.global.f64 	%fd65, [%rd6+120];
	ld.global.f64 	%fd66, [%rd8+120];
	fma.rn.f64 	%fd172, %fd65, %fd66, %fd64;
	add.s32 	%r102, %r102, 16;
	add.s32 	%r111, %r111, 16;
	add.s32 	%r110, %r110, 16;
	add.s32 	%r109, %r109, 16;
	setp.eq.s32 	%p4, %r111, 0;
	@%p4 bra 	$L__BB6_5;
	bra.uni 	$L__BB6_4;
$L__BB6_5:
	add.s32 	%r101, %r102, 1;
$L__BB6_6:
	setp.eq.s32 	%p5, %r5, 0;
	@%p5 bra 	$L__BB6_15;
	and.b32  	%r11, %r4, 7;
	setp.lt.u32 	%p6, %r5, 8;
	@%p6 bra 	$L__BB6_9;
	add.s32 	%r76, %r101, %r3;
	mul.wide.s32 	%rd9, %r76, 8;
	add.s64 	%rd10, %rd1, %rd9;
	ld.global.f64 	%fd68, [%rd10];
	sub.s32 	%r77, %r102, %r64;
	mul.wide.s32 	%rd11, %r77, 8;
	add.s64 	%rd12, %rd2, %rd11;
	ld.global.f64 	%fd69, [%rd12];
	fma.rn.f64 	%fd70, %fd68, %fd69, %fd172;
	ld.global.f64 	%fd71, [%rd10+8];
	sub.s32 	%r78, %r101, %r64;
	mul.wide.s32 	%rd13, %r78, 8;
	add.s64 	%rd14, %rd2, %rd13;
	ld.global.f64 	%fd72, [%rd14];
	fma.rn.f64 	%fd73, %fd71, %fd72, %fd70;
	ld.global.f64 	%fd74, [%rd10+16];
	ld.global.f64 	%fd75, [%rd14+8];
	fma.rn.f64 	%fd76, %fd74, %fd75, %fd73;
	ld.global.f64 	%fd77, [%rd10+24];
	ld.global.f64 	%fd78, [%rd14+16];
	fma.rn.f64 	%fd79, %fd77, %fd78, %fd76;
	ld.global.f64 	%fd80, [%rd10+32];
	ld.global.f64 	%fd81, [%rd14+24];
	fma.rn.f64 	%fd82, %fd80, %fd81, %fd79;
	ld.global.f64 	%fd83, [%rd10+40];
	ld.global.f64 	%fd84, [%rd14+32];
	fma.rn.f64 	%fd85, %fd83, %fd84, %fd82;
	ld.global.f64 	%fd86, [%rd10+48];
	ld.global.f64 	%fd87, [%rd14+40];
	fma.rn.f64 	%fd88, %fd86, %fd87, %fd85;
	add.s32 	%r102, %r101, 7;
	ld.global.f64 	%fd89, [%rd10+56];
	ld.global.f64 	%fd90, [%rd14+48];
	fma.rn.f64 	%fd172, %fd89, %fd90, %fd88;
	add.s32 	%r101, %r101, 8;
$L__BB6_9:
	setp.eq.s32 	%p7, %r11, 0;
	@%p7 bra 	$L__BB6_15;
	and.b32  	%r16, %r4, 3;
	setp.lt.u32 	%p8, %r11, 4;
	@%p8 bra 	$L__BB6_12;
	add.s32 	%r79, %r101, %r3;
	mul.wide.s32 	%rd15, %r79, 8;
	add.s64 	%rd16, %rd1, %rd15;
	ld.global.f64 	%fd92, [%rd16];
	sub.s32 	%r80, %r102, %r64;
	mul.wide.s32 	%rd17, %r80, 8;
	add.s64 	%rd18, %rd2, %rd17;
	ld.global.f64 	%fd93, [%rd18];
	fma.rn.f64 	%fd94, %fd92, %fd93, %fd172;
	ld.global.f64 	%fd95, [%rd16+8];
	sub.s32 	%r81, %r101, %r64;
	mul.wide.s32 	%rd19, %r81, 8;
	add.s64 	%rd20, %rd2, %rd19;
	ld.global.f64 	%fd96, [%rd20];
	fma.rn.f64 	%fd97, %fd95, %fd96, %fd94;
	ld.global.f64 	%fd98, [%rd16+16];
	ld.global.f64 	%fd99, [%rd20+8];
	fma.rn.f64 	%fd100, %fd98, %fd99, %fd97;
	add.s32 	%r102, %r101, 3;
	ld.global.f64 	%fd101, [%rd16+24];
	ld.global.f64 	%fd102, [%rd20+16];
	fma.rn.f64 	%fd172, %fd101, %fd102, %fd100;
	add.s32 	%r101, %r101, 4;
$L__BB6_12:
	setp.eq.s32 	%p9, %r16, 0;
	@%p9 bra 	$L__BB6_15;
	add.s32 	%r106, %r101, %r3;
	neg.s32 	%r105, %r16;
$L__BB6_14:
	.pragma "nounroll";
	mov.u32 	%r25, %r101;
	mul.wide.s32 	%rd21, %r106, 8;
	add.s64 	%rd22, %rd1, %rd21;
	ld.global.f64 	%fd103, [%rd22];
	sub.s32 	%r82, %r102, %r64;
	mul.wide.s32 	%rd23, %r82, 8;
	add.s64 	%rd24, %rd2, %rd23;
	ld.global.f64 	%fd104, [%rd24];
	fma.rn.f64 	%fd172, %fd103, %fd104, %fd172;
	add.s32 	%r101, %r25, 1;
	add.s32 	%r106, %r106, 1;
	add.s32 	%r105, %r105, 1;
	setp.ne.s32 	%p10, %r105, 0;
	mov.u32 	%r102, %r25;
	@%p10 bra 	$L__BB6_14;
$L__BB6_15:
	add.f64 	%fd173, %fd172, %fd172;
$L__BB6_16:
	setp.ge.s32 	%p11, %r117, %r63;
	@%p11 bra 	$L__BB6_29;
	mul.lo.s32 	%r30, %r65, %r1;
	not.b32 	%r83, %r64;
	add.s32 	%r31, %r63, %r83;
	sub.s32 	%r84, %r63, %r64;
	add.s32 	%r85, %r84, -2;
	and.b32  	%r32, %r31, 7;
	setp.lt.u32 	%p12, %r85, 7;
	mov.u32 	%r120, %r64;
	@%p12 bra 	$L__BB6_21;
	and.b32  	%r87, %r31, -8;
	neg.s32 	%r115, %r87;
	add.s32 	%r113, %r64, %r30;
	mov.b32 	%r114, 1;
	mov.u32 	%r120, %r64;
$L__BB6_19:
	.pragma "nounroll";
	add.s32 	%r88, %r114, -1;
	mul.wide.s32 	%rd25, %r88, 8;
	add.s64 	%rd26, %rd2, %rd25;
	ld.global.f64 	%fd105, [%rd26];
	mul.f64 	%fd106, %fd173, %fd105;
	add.s32 	%r89, %r113, 1;
	mul.wide.s32 	%rd27, %r89, 8;
	add.s64 	%rd28, %rd1, %rd27;
	ld.global.f64 	%fd107, [%rd28];
	sub.f64 	%fd108, %fd107, %fd106;
	st.global.f64 	[%rd28], %fd108;
	ld.global.f64 	%fd109, [%rd26+8];
	mul.f64 	%fd110, %fd173, %fd109;
	ld.global.f64 	%fd111, [%rd28+8];
	sub.f64 	%fd112, %fd111, %fd110;
	st.global.f64 	[%rd28+8], %fd112;
	ld.global.f64 	%fd113, [%rd26+16];
	mul.f64 	%fd114, %fd173, %fd113;
	ld.global.f64 	%fd115, [%rd28+16];
	sub.f64 	%fd116, %fd115, %fd114;
	st.global.f64 	[%rd28+16], %fd116;
	ld.global.f64 	%fd117, [%rd26+24];
	mul.f64 	%fd118, %fd173, %fd117;
	ld.global.f64 	%fd119, [%rd28+24];
	sub.f64 	%fd120, %fd119, %fd118;
	st.global.f64 	[%rd28+24], %fd120;
	ld.global.f64 	%fd121, [%rd26+32];
	mul.f64 	%fd122, %fd173, %fd121;
	ld.global.f64 	%fd123, [%rd28+32];
	sub.f64 	%fd124, %fd123, %fd122;
	st.global.f64 	[%rd28+32], %fd124;
	ld.global.f64 	%fd125, [%rd26+40];
	mul.f64 	%fd126, %fd173, %fd125;
	ld.global.f64 	%fd127, [%rd28+40];
	sub.f64 	%fd128, %fd127, %fd126;
	st.global.f64 	[%rd28+40], %fd128;
	ld.global.f64 	%fd129, [%rd26+48];
	mul.f64 	%fd130, %fd173, %fd129;
	ld.global.f64 	%fd131, [%rd28+48];
	sub.f64 	%fd132, %fd131, %fd130;
	st.global.f64 	[%rd28+48], %fd132;
	ld.global.f64 	%fd133, [%rd26+56];
	mul.f64 	%fd134, %fd173, %fd133;
	ld.global.f64 	%fd135, [%rd28+56];
	sub.f64 	%fd136, %fd135, %fd134;
	st.global.f64 	[%rd28+56], %fd136;
	add.s32 	%r120, %r120, 8;
	add.s32 	%r115, %r115, 8;
	add.s32 	%r114, %r114, 8;
	add.s32 	%r113, %r113, 8;
	setp.ne.s32 	%p13, %r115, 0;
	@%p13 bra 	$L__BB6_19;
	add.s32 	%r117, %r120, 1;
$L__BB6_21:
	setp.eq.s32 	%p14, %r32, 0;
	@%p14 bra 	$L__BB6_29;
	and.b32  	%r54, %r31, 3;
	setp.lt.u32 	%p15, %r32, 4;
	@%p15 bra 	$L__BB6_24;
	sub.s32 	%r90, %r120, %r64;
	mul.wide.s32 	%rd29, %r90, 8;
	add.s64 	%rd30, %rd2, %rd29;
	ld.global.f64 	%fd137, [%rd30];
	mul.f64 	%fd138, %fd173, %fd137;
	add.s32 	%r91, %r117, %r30;
	mul.wide.s32 	%rd31, %r91, 8;
	add.s64 	%rd32, %rd1, %rd31;
	ld.global.f64 	%fd139, [%rd32];
	sub.f64 	%fd140, %fd139, %fd138;
	st.global.f64 	[%rd32], %fd140;
	sub.s32 	%r92, %r117, %r64;
	mul.wide.s32 	%rd33, %r92, 8;
	add.s64 	%rd34, %rd2, %rd33;
	ld.global.f64 	%fd141, [%rd34];
	mul.f64 	%fd142, %fd173, %fd141;
	ld.global.f64 	%fd143, [%rd32+8];
	sub.f64 	%fd144, %fd143, %fd142;
	st.global.f64 	[%rd32+8], %fd144;
	ld.global.f64 	%fd145, [%rd34+8];
	mul.f64 	%fd146, %fd173, %fd145;
	ld.global.f64 	%fd147, [%rd32+16];
	sub.f64 	%fd148, %fd147, %fd146;
	st.global.f64 	[%rd32+16], %fd148;
	add.s32 	%r120, %r117, 3;
	ld.global.f64 	%fd149, [%rd34+16];
	mul.f64 	%fd150, %fd173, %fd149;
	ld.global.f64 	%fd151, [%rd32+24];
	sub.f64 	%fd152, %fd151, %fd150;
	st.global.f64 	[%rd32+24], %fd152;
	add.s32 	%r117, %r117, 4;
$L__BB6_24:
	setp.eq.s32 	%p16, %r54, 0;
	@%p16 bra 	$L__BB6_29;
	setp.eq.s32 	%p17, %r54, 1;
	@%p17 bra 	$L__BB6_27;
	sub.s32 	%r93, %r120, %r64;
	mul.wide.s32 	%rd35, %r93, 8;
	add.s64 	%rd36, %rd2, %rd35;
	ld.global.f64 	%fd153, [%rd36];
	mul.f64 	%fd154, %fd173, %fd153;
	add.s32 	%r94, %r117, %r30;
	mul.wide.s32 	%rd37, %r94, 8;
	add.s64 	%rd38, %rd1, %rd37;
	ld.global.f64 	%fd155, [%rd38];
	sub.f64 	%fd156, %fd155, %fd154;
	st.global.f64 	[%rd38], %fd156;
	add.s32 	%r120, %r117, 1;
	sub.s32 	%r95, %r117, %r64;
	mul.wide.s32 	%rd39, %r95, 8;
	add.s64 	%rd40, %rd2, %rd39;
	ld.global.f64 	%fd157, [%rd40];
	mul.f64 	%fd158, %fd173, %fd157;
	ld.global.f64 	%fd159, [%rd38+8];
	sub.f64 	%fd160, %fd159, %fd158;
	st.global.f64 	[%rd38+8], %fd160;
	add.s32 	%r117, %r117, 2;
$L__BB6_27:
	and.b32  	%r96, %r31, 1;
	setp.eq.b32 	%p18, %r96, 1;
	not.pred 	%p19, %p18;
	@%p19 bra 	$L__BB6_29;
	sub.s32 	%r97, %r120, %r64;
	mul.wide.s32 	%rd41, %r97, 8;
	add.s64 	%rd42, %rd2, %rd41;
	ld.global.f64 	%fd161, [%rd42];
	mul.f64 	%fd162, %fd173, %fd161;
	add.s32 	%r98, %r117, %r30;
	mul.wide.s32 	%rd43, %r98, 8;
	add.s64 	%rd44, %rd1, %rd43;
	ld.global.f64 	%fd163, [%rd44];
	sub.f64 	%fd164, %fd163, %fd162;
	st.global.f64 	[%rd44], %fd164;
$L__BB6_29:
	ret;

}
	// .globl	_Z15initZerosKernelPdi
.visible .entry _Z15initZerosKernelPdi(
	.param .u64 .ptr .align 1 _Z15initZerosKernelPdi_param_0,
	.param .u32 _Z15initZerosKernelPdi_param_1
)
{
	.reg .pred 	%p<2>;
	.reg .b32 	%r<6>;
	.reg .b64 	%rd<6>;

	ld.param.u64 	%rd1, [_Z15initZerosKernelPdi_param_0];
	ld.param.u32 	%r2, [_Z15initZerosKernelPdi_param_1];
	mov.u32 	%r3, %ctaid.x;
	mov.u32 	%r4, %ntid.x;
	mov.u32 	%r5, %tid.x;
	mad.lo.s32 	%r1, %r3, %r4, %r5;
	setp.ge.s32 	%p1, %r1, %r2;
	@%p1 bra 	$L__BB7_2;
	cvta.to.global.u64 	%rd2, %rd1;
	mul.wide.s32 	%rd3, %r1, 8;
	add.s64 	%rd4, %rd2, %rd3;
	mov.b64 	%rd5, 0;
	st.global.u64 	[%rd4], %rd5;
$L__BB7_2:
	ret;

}
	// .globl	_Z10copyColumnPdS_iiiiii
.visible .entry _Z10copyColumnPdS_iiiiii(
	.param .u64 .ptr .align 1 _Z10copyColumnPdS_iiiiii_param_0,
	.param .u64 .ptr .align 1 _Z10copyColumnPdS_iiiiii_param_1,
	.param .u32 _Z10copyColumnPdS_iiiiii_param_2,
	.param .u32 _Z10copyColumnPdS_iiiiii_param_3,
	.param .u32 _Z10copyColumnPdS_iiiiii_param_4,
	.param .u32 _Z10copyColumnPdS_iiiiii_param_5,
	.param .u32 _Z10copyColumnPdS_iiiiii_param_6,
	.param .u32 _Z10copyColumnPdS_iiiiii_param_7
)
{
	.reg .pred 	%p<2>;
	.reg .b32 	%r<12>;
	.reg .b64 	%rd<9>;
	.reg .b64 	%fd<2>;

	ld.param.u64 	%rd1, [_Z10copyColumnPdS_iiiiii_param_0];
	ld.param.u64 	%rd2, [_Z10copyColumnPdS_iiiiii_param_1];
	ld.param.u32 	%r6, [_Z10copyColumnPdS_iiiiii_param_2];
	ld.param.u32 	%r2, [_Z10copyColumnPdS_iiiiii_param_4];
	ld.param.u32 	%r3, [_Z10copyColumnPdS_iiiiii_param_5];
	ld.param.u32 	%r4, [_Z10copyColumnPdS_iiiiii_param_6];
	ld.param.u32 	%r5, [_Z10copyColumnPdS_iiiiii_param_7];
	mov.u32 	%r7, %ctaid.x;
	mov.u32 	%r8, %ntid.x;
	mov.u32 	%r9, %tid.x;
	mad.lo.s32 	%r1, %r7, %r8, %r9;
	setp.ge.s32 	%p1, %r1, %r6;
	@%p1 bra 	$L__BB8_2;
	cvta.to.global.u64 	%rd3, %rd1;
	cvta.to.global.u64 	%rd4, %rd2;
	mad.lo.s32 	%r10, %r4, %r1, %r2;
	mul.wide.s32 	%rd5, %r10, 8;
	add.s64 	%rd6, %rd3, %rd5;
	ld.global.f64 	%fd1, [%rd6];
	mad.lo.s32 	%r11, %r5, %r1, %r3;
	mul.wide.s32 	%rd7, %r11, 8;
	add.s64 	%rd8, %rd4, %rd7;
	st.global.f64 	[%rd8], %fd1;
$L__BB8_2:
	ret;

}
	// .globl	_Z7copyRowPdS_iiiiii
.visible .entry _Z7copyRowPdS_iiiiii(
	.param .u64 .ptr .align 1 _Z7copyRowPdS_iiiiii_param_0,
	.param .u64 .ptr .align 1 _Z7copyRowPdS_iiiiii_param_1,
	.param .u32 _Z7copyRowPdS_iiiiii_param_2,
	.param .u32 _Z7copyRowPdS_iiiiii_param_3,
	.param .u32 _Z7copyRowPdS_iiiiii_param_4,
	.param .u32 _Z7copyRowPdS_iiiiii_param_5,
	.param .u32 _Z7copyRowPdS_iiiiii_param_6,
	.param .u32 _Z7copyRowPdS_iiiiii_param_7
)
{
	.reg .pred 	%p<2>;
	.reg .b32 	%r<12>;
	.reg .b64 	%rd<9>;
	.reg .b64 	%fd<2>;

	ld.param.u64 	%rd1, [_Z7copyRowPdS_iiiiii_param_0];
	ld.param.u64 	%rd2, [_Z7copyRowPdS_iiiiii_param_1];
	ld.param.u32 	%r6, [_Z7copyRowPdS_iiiiii_param_2];
	ld.param.u32 	%r2, [_Z7copyRowPdS_iiiiii_param_4];
	ld.param.u32 	%r3, [_Z7copyRowPdS_iiiiii_param_5];
	ld.param.u32 	%r4, [_Z7copyRowPdS_iiiiii_param_6];
	ld.param.u32 	%r5, [_Z7copyRowPdS_iiiiii_param_7];
	mov.u32 	%r7, %ctaid.x;
	mov.u32 	%r8, %ntid.x;
	mov.u32 	%r9, %tid.x;
	mad.lo.s32 	%r1, %r7, %r8, %r9;
	setp.ge.s32 	%p1, %r1, %r6;
	@%p1 bra 	$L__BB9_2;
	cvta.to.global.u64 	%rd3, %rd1;
	cvta.to.global.u64 	%rd4, %rd2;
	mad.lo.s32 	%r10, %r4, %r2, %r1;
	mul.wide.s32 	%rd5, %r10, 8;
	add.s64 	%rd6, %rd3, %rd5;
	ld.global.f64 	%fd1, [%rd6];
	mad.lo.s32 	%r11, %r5, %r3, %r1;
	mul.wide.s32 	%rd7, %r11, 8;
	add.s64 	%rd8, %rd4, %rd7;
	st.global.f64 	[%rd8], %fd1;
$L__BB9_2:
	ret;

}
	// .globl	_Z13extractColumnPdS_iiiii
.visible .entry _Z13extractColumnPdS_iiiii(
	.param .u64 .ptr .align 1 _Z13extractColumnPdS_iiiii_param_0,
	.param .u64 .ptr .align 1 _Z13extractColumnPdS_iiiii_param_1,
	.param .u32 _Z13extractColumnPdS_iiiii_param_2,
	.param .u32 _Z13extractColumnPdS_iiiii_param_3,
	.param .u32 _Z13extractColumnPdS_iiiii_param_4,
	.param .u32 _Z13extractColumnPdS_iiiii_param_5,
	.param .u32 _Z13extractColumnPdS_iiiii_param_6
)
{
	.reg .pred 	%p<2>;
	.reg .b32 	%r<12>;
	.reg .b64 	%rd<9>;
	.reg .b64 	%fd<2>;

	ld.param.u64 	%rd1, [_Z13extractColumnPdS_iiiii_param_0];
	ld.param.u64 	%rd2, [_Z13extractColumnPdS_iiiii_param_1];
	ld.param.u32 	%r5, [_Z13extractColumnPdS_iiiii_param_2];
	ld.param.u32 	%r2, [_Z13extractColumnPdS_iiiii_param_4];
	ld.param.u32 	%r3, [_Z13extractColumnPdS_iiiii_param_5];
	ld.param.u32 	%r4, [_Z13extractColumnPdS_iiiii_param_6];
	mov.u32 	%r6, %ctaid.x;
	mov.u32 	%r7, %ntid.x;
	mov.u32 	%r8, %tid.x;
	mad.lo.s32 	%r1, %r6, %r7, %r8;
	sub.s32 	%r9, %r5, %r3;
	setp.ge.s32 	%p1, %r1, %r9;
	@%p1 bra 	$L__BB10_2;
	cvta.to.global.u64 	%rd3, %rd1;
	cvta.to.global.u64 	%rd4, %rd2;
	add.s32 	%r10, %r3, %r1;
	mad.lo.s32 	%r11, %r10, %r4, %r2;
	mul.wide.s32 	%rd5, %r11, 8;
	add.s64 	%rd6, %rd3, %rd5;
	ld.global.f64 	%fd1, [%rd6];
	mul.wide.s32 	%rd7, %r1, 8;
	add.s64 	%rd8, %rd4, %rd7;
	st.global.f64 	[%rd8], %fd1;
$L__BB10_2:
	ret;

}
	// .globl	_Z10extractRowPdS_iiiii
.visible .entry _Z10extractRowPdS_iiiii(
	.param .u64 .ptr .align 1 _Z10extractRowPdS_iiiii_param_0,
	.param .u64 .ptr .align 1 _Z10extractRowPdS_iiiii_param_1,
	.param .u32 _Z10extractRowPdS_iiiii_param_2,
	.param .u32 _Z10extractRowPdS_iiiii_param_3,
	.param .u32 _Z10extractRowPdS_iiiii_param_4,
	.param .u32 _Z10extractRowPdS_iiiii_param_5,
	.param .u32 _Z10extractRowPdS_iiiii_param_6
)
{
	.reg .pred 	%p<2>;
	.reg .b32 	%r<12>;
	.reg .b64 	%rd<9>;
	.reg .b64 	%fd<2>;

	ld.param.u64 	%rd1, [_Z10extractRowPdS_iiiii_param_0];
	ld.param.u64 	%rd2, [_Z10extractRowPdS_iiiii_param_1];
	ld.param.u32 	%r5, [_Z10extractRowPdS_iiiii_param_3];
	ld.param.u32 	%r2, [_Z10extractRowPdS_iiiii_param_4];
	ld.param.u32 	%r3, [_Z10extractRowPdS_iiiii_param_5];
	ld.param.u32 	%r4, [_Z10extractRowPdS_iiiii_param_6];
	mov.u32 	%r6, %ctaid.x;
	mov.u32 	%r7, %ntid.x;
	mov.u32 	%r8, %tid.x;
	mad.lo.s32 	%r1, %r6, %r7, %r8;
	sub.s32 	%r9, %r5, %r3;
	setp.ge.s32 	%p1, %r1, %r9;
	@%p1 bra 	$L__BB11_2;
	cvta.to.global.u64 	%rd3, %rd1;
	cvta.to.global.u64 	%rd4, %rd2;
	add.s32 	%r10, %r3, %r1;
	mad.lo.s32 	%r11, %r4, %r2, %r10;
	mul.wide.s32 	%rd5, %r11, 8;
	add.s64 	%rd6, %rd3, %rd5;
	ld.global.f64 	%fd1, [%rd6];
	mul.wide.s32 	%rd7, %r1, 8;
	add.s64 	%rd8, %rd4, %rd7;
	st.global.f64 	[%rd8], %fd1;
$L__BB11_2:
	ret;

}
	// .globl	_Z18initIdentityMatrixPdii
.visible .entry _Z18initIdentityMatrixPdii(
	.param .u64 .ptr .align 1 _Z18initIdentityMatrixPdii_param_0,
	.param .u32 _Z18initIdentityMatrixPdii_param_1,
	.param .u32 _Z18initIdentityMatrixPdii_param_2
)
{
	.reg .pred 	%p<27>;
	.reg .b32 	%r<46>;
	.reg .b64 	%rd<12>;
	.reg .b64 	%fd<16>;

	ld.param.u64 	%rd3, [_Z18initIdentityMatrixPdii_param_0];
	ld.param.u32 	%r18, [_Z18initIdentityMatrixPdii_param_1];
	ld.param.u32 	%r19, [_Z18initIdentityMatrixPdii_param_2];
	cvta.to.global.u64 	%rd1, %rd3;
	mov.u32 	%r20, %ctaid.x;
	mov.u32 	%r21, %ntid.x;
	mov.u32 	%r22, %tid.x;
	mad.lo.s32 	%r1, %r20, %r21, %r22;
	setp.ge.s32 	%p1, %r1, %r18;
	setp.lt.s32 	%p2, %r18, 1;
	or.pred  	%p3, %p1, %p2;
	@%p3 bra 	$L__BB12_12;
	mul.lo.s32 	%r2, %r19, %r1;
	and.b32  	%r3, %r18, 7;
	setp.lt.u32 	%p4, %r18, 8;
	mov.b32 	%r44, 0;
	@%p4 bra 	$L__BB12_4;
	and.b32  	%r44, %r18, 2147483640;
	neg.s32 	%r41, %r1;
	add.s64 	%rd2, %rd1, 32;
	mov.b32 	%r42, 0;
	mov.u32 	%r40, %r2;
$L__BB12_3:
	.pragma "nounroll";
	mul.wide.s32 	%rd4, %r40, 8;
	add.s64 	%rd5, %rd2, %rd4;
	setp.eq.s32 	%p5, %r41, 0;
	selp.f64 	%fd1, 0d3FF0000000000000, 0d0000000000000000, %p5;
	st.global.f64 	[%rd5+-32], %fd1;
	add.s32 	%r25, %r42, 1;
	setp.eq.s32 	%p6, %r1, %r25;
	selp.f64 	%fd2, 0d3FF0000000000000, 0d0000000000000000, %p6;
	st.global.f64 	[%rd5+-24], %fd2;
	add.s32 	%r26, %r42, 2;
	setp.eq.s32 	%p7, %r1, %r26;
	selp.f64 	%fd3, 0d3FF0000000000000, 0d0000000000000000, %p7;
	st.global.f64 	[%rd5+-16], %fd3;
	add.s32 	%r27, %r42, 3;
	setp.eq.s32 	%p8, %r1, %r27;
	selp.f64 	%fd4, 0d3FF0000000000000, 0d0000000000000000, %p8;
	st.global.f64 	[%rd5+-8], %fd4;
	add.s32 	%r28, %r42, 4;
	setp.eq.s32 	%p9, %r1, %r28;
	selp.f64 	%fd5, 0d3FF0000000000000, 0d0000000000000000, %p9;
	st.global.f64 	[%rd5], %fd5;
	add.s32 	%r29, %r42, 5;
	setp.eq.s32 	%p10, %r1, %r29;
	selp.f64 	%fd6, 0d3FF0000000000000, 0d0000000000000000, %p10;
	st.global.f64 	[%rd5+8], %fd6;
	add.s32 	%r30, %r42, 6;
	setp.eq.s32 	%p11, %r1, %r30;
	selp.f64 	%fd7, 0d3FF0000000000000, 0d0000000000000000, %p11;
	st.global.f64 	[%rd5+16], %fd7;
	add.s32 	%r31, %r42, 7;
	setp.eq.s32 	%p12, %r1, %r31;
	selp.f64 	%fd8, 0d3FF0000000000000, 0d0000000000000000, %p12;
	st.global.f64 	[%rd5+24], %fd8;
	add.s32 	%r42, %r42, 8;
	add.s32 	%r41, %r41, 8;
	add.s32 	%r40, %r40, 8;
	setp.ne.s32 	%p13, %r42, %r44;
	@%p13 bra 	$L__BB12_3;
$L__BB12_4:
	setp.eq.s32 	%p14, %r3, 0;
	@%p14 bra 	$L__BB12_12;
	and.b32  	%r13, %r18, 3;
	setp.lt.u32 	%p15, %r3, 4;
	@%p15 bra 	$L__BB12_7;
	setp.eq.s32 	%p16, %r1, %r44;
	selp.f64 	%fd9, 0d3FF0000000000000, 0d0000000000000000, %p16;
	add.s32 	%r32, %r44, %r2;
	mul.wide.s32 	%rd6, %r32, 8;
	add.s64 	%rd7, %rd1, %rd6;
	st.global.f64 	[%rd7], %fd9;
	add.s32 	%r33, %r44, 1;
	setp.eq.s32 	%p17, %r1, %r33;
	selp.f64 	%fd10, 0d3FF0000000000000, 0d0000000000000000, %p17;
	st.global.f64 	[%rd7+8], %fd10;
	add.s32 	%r34, %r44, 2;
	setp.eq.s32 	%p18, %r1, %r34;
	selp.f64 	%fd11, 0d3FF0000000000000, 0d0000000000000000, %p18;
	st.global.f64 	[%rd7+16], %fd11;
	add.s32 	%r35, %r44, 3;
	setp.eq.s32 	%p19, %r1, %r35;
	selp.f64 	%fd12, 0d3FF0000000000000, 0d0000000000000000, %p19;
	st.global.f64 	[%rd7+24], %fd12;
	add.s32 	%r44, %r44, 4;
$L__BB12_7:
	setp.eq.s32 	%p20, %r13, 0;
	@%p20 bra 	$L__BB12_12;
	setp.eq.s32 	%p21, %r13, 1;
	@%p21 bra 	$L__BB12_10;
	setp.eq.s32 	%p22, %r1, %r44;
	selp.f64 	%fd13, 0d3FF0000000000000, 0d0000000000000000, %p22;
	add.s32 	%r36, %r44, %r2;
	mul.wide.s32 	%rd8, %r36, 8;
	add.s64 	%rd9, %rd1, %rd8;
	st.global.f64 	[%rd9], %fd13;
	add.s32 	%r37, %r44, 1;
	setp.eq.s32 	%p23, %r1, %r37;
	selp.f64 	%fd14, 0d3FF0000000000000, 0d0000000000000000, %p23;
	st.global.f64 	[%rd9+8], %fd14;
	add.s32 	%r44, %r44, 2;
$L__BB12_10:
	and.b32  	%r38, %r18, 1;
	setp.eq.b32 	%p24, %r38, 1;
	not.pred 	%p25, %p24;
	@%p25 bra 	$L__BB12_12;
	setp.eq.s32 	%p26, %r1, %r44;
	selp.f64 	%fd15, 0d3FF0000000000000, 0d0000000000000000, %p26;
	add.s32 	%r39, %r44, %r2;
	mul.wide.s32 	%rd10, %r39, 8;
	add.s64 	%rd11, %rd1, %rd10;
	st.global.f64 	[%rd11], %fd15;
$L__BB12_12:
	ret;

}
	// .globl	_Z18setDiagonalElementPddii
.visible .entry _Z18setDiagonalElementPddii(
	.param .u64 .ptr .align 1 _Z18setDiagonalElementPddii_param_0,
	.param .f64 _Z18setDiagonalElementPddii_param_1,
	.param .u32 _Z18setDiagonalElementPddii_param_2,
	.param .u32 _Z18setDiagonalElementPddii_param_3
)
{
	.reg .b32 	%r<4>;
	.reg .b64 	%rd<5>;
	.reg .b64 	%fd<2>;

	ld.param.u64 	%rd1, [_Z18setDiagonalElementPddii_param_0];
	ld.param.f64 	%fd1, [_Z18setDiagonalElementPddii_param_1];
	ld.param.u32 	%r1, [_Z18setDiagonalElementPddii_param_2];
	ld.param.u32 	%r2, [_Z18setDiagonalElementPddii_param_3];
	cvta.to.global.u64 	%rd2, %rd1;
	mad.lo.s32 	%r3, %r2, %r1, %r2;
	mul.wide.s32 	%rd3, %r3, 8;
	add.s64 	%rd4, %rd2, %rd3;
	st.global.f64 	[%rd4], %fd1;
	ret;

}


// ===== COMPILED SASS (sm_100) =====

	.target	sm_100

	.elftype	@"ET_EXEC"


//--------------------- .note.nv.tkinfo           --------------------------
	.section	.note.nv.tkinfo,"",@"SHT_NOTE"
	.sectionflags	@"SHF_NOTE_NV_TKINFO"
	.tkinfo
        /*0018*/ 	.word	0x00000002
        /*0030*/ 	.string	""
        /*0030*/ 	.string	"ptxas"
        /*0030*/ 	.string	"Cuda compilation tools, release 13.0, V13.0.88"
        /*0030*/ 	.string	"Build cuda_13.0.r13.0/compiler.36424714_0"
        /*0030*/ 	.string	"-arch sm_100 -m 64 "



//--------------------- .note.nv.cuinfo           --------------------------
	.section	.note.nv.cuinfo,"",@"SHT_NOTE"
	.sectionflags	@"SHF_NOTE_NV_CUINFO"
        /*0018*/ 	.short	0x0002
        /*001a*/ 	.short	0x0064
        /*001c*/ 	.short	0x0082
	.zero		2


//--------------------- .nv.info                  --------------------------
	.section	.nv.info,"",@"SHT_CUDA_INFO"
	.align	4


	//----- nvinfo : EIATTR_REGCOUNT
	.align		4
        /*0000*/ 	.byte	0x04, 0x2f
        /*0002*/ 	.short	(.L_1 - .L_0)
	.align		4
.L_0:
        /*0004*/ 	.word	index@(_Z10vectorNormPdS_i)
        /*0008*/ 	.word	0x0000000e


	//----- nvinfo : EIATTR_FRAME_SIZE
	.align		4
.L_1:
        /*000c*/ 	.byte	0x04, 0x11
        /*000e*/ 	.short	(.L_3 - .L_2)
	.align		4
.L_2:
        /*0010*/ 	.word	index@(_Z10vectorNormPdS_i)
        /*0014*/ 	.word	0x00000000


	//----- nvinfo : EIATTR_REGCOUNT
	.align		4
.L_3:
        /*0018*/ 	.byte	0x04, 0x2f
        /*001a*/ 	.short	(.L_5 - .L_4)
	.align		4
.L_4:
        /*001c*/ 	.word	index@(_Z14matrixMultiplyPdS_S_iii)
        /*0020*/ 	.word	0x00000020


	//----- nvinfo : EIATTR_FRAME_SIZE
	.align		4
.L_5:
        /*0024*/ 	.byte	0x04, 0x11
        /*0026*/ 	.short	(.L_7 - .L_6)
	.align		4
.L_6:
        /*0028*/ 	.word	index@(_Z14matrixMultiplyPdS_S_iii)
        /*002c*/ 	.word	0x00000000


	//----- nvinfo : EIATTR_REGCOUNT
	.align		4
.L_7:
        /*0030*/ 	.byte	0x04, 0x2f
        /*0032*/ 	.short	(.L_9 - .L_8)
	.align		4
.L_8:
        /*0034*/ 	.word	index@(_Z15transposeMatrixPdS_ii)
        /*0038*/ 	.word	0x0000000a


	//----- nvinfo : EIATTR_FRAME_SIZE
	.align		4
.L_9:
        /*003c*/ 	.byte	0x04, 0x11
        /*003e*/ 	.short	(.L_11 - .L_10)
	.align		4
.L_10:
        /*0040*/ 	.word	index@(_Z15transposeMatrixPdS_ii)
        /*0044*/ 	.word	0x00000000


	//----- nvinfo : EIATTR_REGCOUNT
	.align		4
.L_11:
        /*0048*/ 	.byte	0x04, 0x2f
        /*004a*/ 	.short	(.L_13 - .L_12)
	.align		4
.L_12:
        /*004c*/ 	.word	index@(_Z25applyHouseholderToColumnsPdS_iiii)
        /*0050*/ 	.word	0x00000020


	//----- nvinfo : EIATTR_FRAME_SIZE
	.align		4
.L_13:
        /*0054*/ 	.byte	0x04, 0x11
        /*0056*/ 	.short	(.L_15 - .L_14)
	.align		4
.L_14:
        /*0058*/ 	.word	index@(_Z25applyHouseholderToColumnsPdS_iiii)
        /*005c*/ 	.word	0x00000000


	//----- nvinfo : EIATTR_REGCOUNT
	.align		4
.L_15:
        /*0060*/ 	.byte	0x04, 0x2f
        /*0062*/ 	.short	(.L_17 - .L_16)
	.align		4
.L_16:
        /*0064*/ 	.word	index@(_Z13updateUMatrixPdS_iii)
        /*0068*/ 	.word	0x00000020


	//----- nvinfo : EIATTR_FRAME_SIZE
	.align		4
.L_17:
        /*006c*/ 	.byte	0x04, 0x11
        /*006e*/ 	.short	(.L_19 - .L_18)
	.align		4
.L_18:
        /*0070*/ 	.word	index@(_Z13updateUMatrixPdS_iii)
        /*0074*/ 	.word	0x00000000


	//----- nvinfo : EIATTR_REGCOUNT
	.align		4
.L_19:
        /*0078*/ 	.byte	0x04, 0x2f
        /*007a*/ 	.short	(.L_21 - .L_20)
	.align		4
.L_20:
        /*007c*/ 	.word	index@(_Z22applyHouseholderToRowsPdS_iiii)
        /*0080*/ 	.word	0x00000020


	//----- nvinfo : EIATTR_FRAME_SIZE
	.align		4
.L_21:
        /*0084*/ 	.byte	0x04, 0x11
        /*0086*/ 	.short	(.L_23 - .L_22)
	.align		4
.L_22:
        /*0088*/ 	.word	index@(_Z22applyHouseholderToRowsPdS_iiii)
        /*008c*/ 	.word	0x00000000


	//----- nvinfo : EIATTR_REGCOUNT
	.align		4
.L_23:
        /*0090*/ 	.byte	0x04, 0x2f
        /*0092*/ 	.short	(.L_25 - .L_24)
	.align		4
.L_24:
        /*0094*/ 	.word	index@(_Z13updateVMatrixPdS_iii)
        /*0098*/ 	.word	0x00000020


	//----- nvinfo : EIATTR_FRAME_SIZE
	.align		4
.L_25:
        /*009c*/ 	.byte	0x04, 0x11
        /*009e*/ 	.short	(.L_27 - .L_26)
	.align		4
.L_26:
        /*00a0*/ 	.word	index@(_Z13updateVMatrixPdS_iii)
        /*00a4*/ 	.word	0x00000000


	//----- nvinfo : EIATTR_REGCOUNT
	.align		4
.L_27:
        /*00a8*/ 	.byte	0x04, 0x2f
        /*00aa*/ 	.short	(.L_29 - .L_28)
	.align		4
.L_28:
        /*00ac*/ 	.word	index@(_Z15initZerosKernelPdi)
        /*00b0*/ 	.word	0x00000008


	//----- nvinfo : EIATTR_FRAME_SIZE
	.align		4
.L_29:
        /*00b4*/ 	.byte	0x04, 0x11
        /*00b6*/ 	.short	(.L_31 - .L_30)
	.align		4
.L_30:
        /*00b8*/ 	.word	index@(_Z15initZerosKernelPdi)
        /*00bc*/ 	.word	0x00000000


	//----- nvinfo : EIATTR_REGCOUNT
	.align		4
.L_31:
        /*00c0*/ 	.byte	0x04, 0x2f
        /*00c2*/ 	.short	(.L_33 - .L_32)
	.align		4
.L_32:
        /*00c4*/ 	.word	index@(_Z10copyColumnPdS_iiiiii)
        /*00c8*/ 	.word	0x0000000a


	//----- nvinfo : EIATTR_FRAME_SIZE
	.align		4
.L_33:
        /*00cc*/ 	.byte	0x04, 0x11
        /*00ce*/ 	.short	(.L_35 - .L_34)
	.align		4
.L_34:
        /*00d0*/ 	.word	index@(_Z10copyColumnPdS_iiiiii)
        /*00d4*/ 	.word	0x00000000


	//----- nvinfo : EIATTR_REGCOUNT
	.align		4
.L_35:
        /*00d8*/ 	.byte	0x04, 0x2f
        /*00da*/ 	.short	(.L_37 - .L_36)
	.align		4
.L_36:
        /*00dc*/ 	.word	index@(_Z7copyRowPdS_iiiiii)
        /*00e0*/ 	.word	0x0000000a


	//----- nvinfo : EIATTR_FRAME_SIZE
	.align		4
.L_37:
        /*00e4*/ 	.byte	0x04, 0x11
        /*00e6*/ 	.short	(.L_39 - .L_38)
	.align		4
.L_38:
        /*00e8*/ 	.word	index@(_Z7copyRowPdS_iiiiii)
        /*00ec*/ 	.word	0x00000000


	//----- nvinfo : EIATTR_REGCOUNT
	.align		4
.L_39:
        /*00f0*/ 	.byte	0x04, 0x2f
        /*00f2*/ 	.short	(.L_41 - .L_40)
	.align		4
.L_40:
        /*00f4*/ 	.word	index@(_Z13extractColumnPdS_iiiii)
        /*00f8*/ 	.word	0x0000000a


	//----- nvinfo : EIATTR_FRAME_SIZE
	.align		4
.L_41:
        /*00fc*/ 	.byte	0x04, 0x11
        /*00fe*/ 	.short	(.L_43 - .L_42)
	.align		4
.L_42:
        /*0100*/ 	.word	index@(_Z13extractColumnPdS_iiiii)
        /*0104*/ 	.word	0x00000000


	//----- nvinfo : EIATTR_REGCOUNT
	.align		4
.L_43:
        /*0108*/ 	.byte	0x04, 0x2f
        /*010a*/ 	.short	(.L_45 - .L_44)
	.align		4
.L_44:
        /*010c*/ 	.word	index@(_Z10extractRowPdS_iiiii)
        /*0110*/ 	.word	0x0000000a


	//----- nvinfo : EIATTR_FRAME_SIZE
	.align		4
.L_45:
        /*0114*/ 	.byte	0x04, 0x11
        /*0116*/ 	.short	(.L_47 - .L_46)
	.align		4
.L_46:
        /*0118*/ 	.word	index@(_Z10extractRowPdS_iiiii)
        /*011c*/ 	.word	0x00000000


	//----- nvinfo : EIATTR_REGCOUNT
	.align		4
.L_47:
        /*0120*/ 	.byte	0x04, 0x2f
        /*0122*/ 	.short	(.L_49 - .L_48)
	.align		4
.L_48:
        /*0124*/ 	.word	index@(_Z18initIdentityMatrixPdii)
        /*0128*/ 	.word	0x00000016


	//----- nvinfo : EIATTR_FRAME_SIZE
	.align		4
.L_49:
        /*012c*/ 	.byte	0x04, 0x11
        /*012e*/ 	.short	(.L_51 - .L_50)
	.align		4
.L_50:
        /*0130*/ 	.word	index@(_Z18initIdentityMatrixPdii)
        /*0134*/ 	.word	0x00000000


	//----- nvinfo : EIATTR_REGCOUNT
	.align		4
.L_51:
        /*0138*/ 	.byte	0x04, 0x2f
        /*013a*/ 	.short	(.L_53 - .L_52)
	.align		4
.L_52:
        /*013c*/ 	.word	index@(_Z18setDiagonalElementPddii)
        /*0140*/ 	.word	0x0000000a


	//----- nvinfo : EIATTR_FRAME_SIZE
	.align		4
.L_53:
        /*0144*/ 	.byte	0x04, 0x11
        /*0146*/ 	.short	(.L_55 - .L_54)
	.align		4
.L_54:
        /*0148*/ 	.word	index@(_Z18setDiagonalElementPddii)
        /*014c*/ 	.word	0x00000000


	//----- nvinfo : EIATTR_MIN_STACK_SIZE
	.align		4
.L_55:
        /*0150*/ 	.byte	0x04, 0x12
        /*0152*/ 	.short	(.L_57 - .L_56)
	.align		4
.L_56:
        /*0154*/ 	.word	index@(_Z18setDiagonalElementPddii)
        /*0158*/ 	.word	0x00000000


	//----- nvinfo : EIATTR_MIN_STACK_SIZE
	.align		4
.L_57:
        /*015c*/ 	.byte	0x04, 0x12
        /*015e*/ 	.short	(.L_59 - .L_58)
	.align		4
.L_58:
        /*0160*/ 	.word	index@(_Z18initIdentityMatrixPdii)
        /*0164*/ 	.word	0x00000000


	//----- nvinfo : EIATTR_MIN_STACK_SIZE
	.align		4
.L_59:
        /*0168*/ 	.byte	0x04, 0x12
        /*016a*/ 	.short	(.L_61 - .L_60)
	.align		4
.L_60:
        /*016c*/ 	.word	index@(_Z10extractRowPdS_iiiii)
        /*0170*/ 	.word	0x00000000


	//----- nvinfo : EIATTR_MIN_STACK_SIZE
	.align		4
.L_61:
        /*0174*/ 	.byte	0x04, 0x12
        /*0176*/ 	.short	(.L_63 - .L_62)
	.align		4
.L_62:
        /*0178*/ 	.word	index@(_Z13extractColumnPdS_iiiii)
        /*017c*/ 	.word	0x00000000


	//----- nvinfo : EIATTR_MIN_STACK_SIZE
	.align		4
.L_63:
        /*0180*/ 	.byte	0x04, 0x12
        /*0182*/ 	.short	(.L_65 - .L_64)
	.align		4
.L_64:
        /*0184*/ 	.word	index@(_Z7copyRowPdS_iiiiii)
        /*0188*/ 	.word	0x00000000


	//----- nvinfo : EIATTR_MIN_STACK_SIZE
	.align		4
.L_65:
        /*018c*/ 	.byte	0x04, 0x12
        /*018e*/ 	.short	(.L_67 - .L_66)
	.align		4
.L_66:
        /*0190*/ 	.word	index@(_Z10copyColumnPdS_iiiiii)
        /*0194*/ 	.word	0x00000000


	//----- nvinfo : EIATTR_MIN_STACK_SIZE
	.align		4
.L_67:
        /*0198*/ 	.byte	0x04, 0x12
        /*019a*/ 	.short	(.L_69 - .L_68)
	.align		4
.L_68:
        /*019c*/ 	.word	index@(_Z15initZerosKernelPdi)
        /*01a0*/ 	.word	0x00000000


	//----- nvinfo : EIATTR_MIN_STACK_SIZE
	.align		4
.L_69:
        /*01a4*/ 	.byte	0x04, 0x12
        /*01a6*/ 	.short	(.L_71 - .L_70)
	.align		4
.L_70:
        /*01a8*/ 	.word	index@(_Z13updateVMatrixPdS_iii)
        /*01ac*/ 	.word	0x00000000


	//----- nvinfo : EIATTR_MIN_STACK_SIZE
	.align		4
.L_71:
        /*01b0*/ 	.byte	0x04, 0x12
        /*01b2*/ 	.short	(.L_73 - .L_72)
	.align		4
.L_72:
        /*01b4*/ 	.word	index@(_Z22applyHouseholderToRowsPdS_iiii)
        /*01b8*/ 	.word	0x00000000


	//----- nvinfo : EIATTR_MIN_STACK_SIZE
	.align		4
.L_73:
        /*01bc*/ 	.byte	0x04, 0x12
        /*01be*/ 	.short	(.L_75 - .L_74)
	.align		4
.L_74:
        /*01c0*/ 	.word	index@(_Z13updateUMatrixPdS_iii)
        /*01c4*/ 	.word	0x00000000


	//----- nvinfo : EIATTR_MIN_STACK_SIZE
	.align		4
.L_75:
        /*01c8*/ 	.byte	0x04, 0x12
        /*01ca*/ 	.short	(.L_77 - .L_76)
	.align		4
.L_76:
        /*01cc*/ 	.word	index@(_Z25applyHouseholderToColumnsPdS_iiii)
        /*01d0*/ 	.word	0x00000000


	//----- nvinfo : EIATTR_MIN_STACK_SIZE
	.align		4
.L_77:
        /*01d4*/ 	.byte	0x04, 0x12
        /*01d6*/ 	.short	(.L_79 - .L_78)
	.align		4
.L_78:
        /*01d8*/ 	.word	index@(_Z15transposeMatrixPdS_ii)
        /*01dc*/ 	.word	0x00000000


	//----- nvinfo : EIATTR_MIN_STACK_SIZE
	.align		4
.L_79:
        /*01e0*/ 	.byte	0x04, 0x12
        /*01e2*/ 	.short	(.L_81 - .L_80)
	.align		4
.L_80:
        /*01e4*/ 	.word	index@(_Z14matrixMultiplyPdS_S_iii)
        /*01e8*/ 	.word	0x00000000


	//----- nvinfo : EIATTR_MIN_STACK_SIZE
	.align		4
.L_81:
        /*01ec*/ 	.byte	0x04, 0x12
        /*01ee*/ 	.short	(.L_83 - .L_82)
	.align		4
.L_82:
        /*01f0*/ 	.word	index@(_Z10vectorNormPdS_i)
        /*01f4*/ 	.word	0x00000000
.L_83:


//--------------------- .nv.compat                --------------------------
	.section	.nv.compat,"",@"SHT_CUDA_COMPAT_INFO"
	.align	4
        /*0000*/ 	.byte	0x02, 0x09, 0x00, 0x00, 0x02, 0x02, 0x01, 0x00, 0x02, 0x05, 0x05, 0x00, 0x03, 0x07, 0x01, 0x01
        /*0010*/ 	.byte	0x02, 0x03, 0x00, 0x00, 0x02, 0x06, 0x01, 0x00, 0x04, 0x0b, 0x08, 0x00, 0x01, 0x00, 0x00, 0x00
        /*0020*/ 	.byte	0x00, 0x00, 0x00, 0x00


//--------------------- .nv.info._Z18setDiagonalElementPddii --------------------------
	.section	.nv.info._Z18setDiagonalElementPddii,"",@"SHT_CUDA_INFO"
	.sectionflags	@""
	.align	4


	//----- nvinfo : EIATTR_CUDA_API_VERSION
	.align		4
        /*0000*/ 	.byte	0x04, 0x37
        /*0002*/ 	.short	(.L_85 - .L_84)
.L_84:
        /*0004*/ 	.word	0x00000082


	//----- nvinfo : EIATTR_KPARAM_INFO
	.align		4
.L_85:
        /*0008*/ 	.byte	0x04, 0x17
        /*000a*/ 	.short	(.L_87 - .L_86)
.L_86:
        /*000c*/ 	.word	0x00000000
        /*0010*/ 	.short	0x0003
        /*0012*/ 	.short	0x0014
        /*0014*/ 	.byte	0x00, 0xf0, 0x11, 0x00


	//----- nvinfo : EIATTR_KPARAM_INFO
	.align		4
.L_87:
        /*0018*/ 	.byte	0x04, 0x17
        /*001a*/ 	.short	(.L_89 - .L_88)
.L_88:
        /*001c*/ 	.word	0x00000000
        /*0020*/ 	.short	0x0002
        /*0022*/ 	.short	0x0010
        /*0024*/ 	.byte	0x00, 0xf0, 0x11, 0x00


	//----- nvinfo : EIATTR_KPARAM_INFO
	.align		4
.L_89:
        /*0028*/ 	.byte	0x04, 0x17
        /*002a*/ 	.short	(.L_91 - .L_90)
.L_90:
        /*002c*/ 	.word	0x00000000
        /*0030*/ 	.short	0x0001
        /*0032*/ 	.short	0x0008
        /*0034*/ 	.byte	0x00, 0xf0, 0x21, 0x00


	//----- nvinfo : EIATTR_KPARAM_INFO
	.align		4
.L_91:
        /*0038*/ 	.byte	0x04, 0x17
        /*003a*/ 	.short	(.L_93 - .L_92)
.L_92:
        /*003c*/ 	.word	0x00000000
        /*0040*/ 	.short	0x0000
        /*0042*/ 	.short	0x0000
        /*0044*/ 	.byte	0x00, 0xf5, 0x21, 0x00


	//----- nvinfo : EIATTR_SPARSE_MMA_MASK
	.align		4
.L_93:
        /*0048*/ 	.byte	0x03, 0x50
        /*004a*/ 	.short	0x0000


	//----- nvinfo : EIATTR_MAXREG_COUNT
	.align		4
        /*004c*/ 	.byte	0x03, 0x1b
        /*004e*/ 	.short	0x00ff


	//----- nvinfo : EIATTR_MERCURY_ISA_VERSION
	.align		4
        /*0050*/ 	.byte	0x03, 0x5f
        /*0052*/ 	.short	0x0101


	//----- nvinfo : EIATTR_VRC_CTA_INIT_COUNT
	.align		4
        /*0054*/ 	.byte	0x02, 0x4a
	.zero		1
	.zero		1


	//----- nvinfo : EIATTR_EXIT_INSTR_OFFSETS
	.align		4
        /*0058*/ 	.byte	0x04, 0x1c
        /*005a*/ 	.short	(.L_95 - .L_94)


	//   ....[0]....
.L_94:
        /*005c*/ 	.word	0x00000080


	//----- nvinfo : EIATTR_CBANK_PARAM_SIZE
	.align		4
.L_95:
        /*0060*/ 	.byte	0x03, 0x19
        /*0062*/ 	.short	0x0018


	//----- nvinfo : EIATTR_PARAM_CBANK
	.align		4
        /*0064*/ 	.byte	0x04, 0x0a
        /*0066*/ 	.short	(.L_97 - .L_96)
	.align		4
.L_96:
        /*0068*/ 	.word	index@(.nv.constant0._Z18setDiagonalElementPddii)
        /*006c*/ 	.short	0x0380
        /*006e*/ 	.short	0x0018


	//----- nvinfo : EIATTR_SW_WAR
	.align		4
.L_97:
        /*0070*/ 	.byte	0x04, 0x36
        /*0072*/ 	.short	(.L_99 - .L_98)
.L_98:
        /*0074*/ 	.word	0x00000008
.L_99:


//--------------------- .nv.info._Z18initIdentityMatrixPdii --------------------------
	.section	.nv.info._Z18initIdentityMatrixPdii,"",@"SHT_CUDA_INFO"
	.sectionflags	@""
	.align	4


	//----- nvinfo : EIATTR_CUDA_API_VERSION
	.align		4
        /*0000*/ 	.byte	0x04, 0x37
        /*0002*/ 	.short	(.L_101 - .L_100)
.L_100:
        /*0004*/ 	.word	0x00000082


	//----- nvinfo : EIATTR_KPARAM_INFO
	.align		4
.L_101:
        /*0008*/ 	.byte	0x04, 0x17
        /*000a*/ 	.short	(.L_103 - .L_102)
.L_102:
        /*000c*/ 	.word	0x00000000
        /*0010*/ 	.short	0x0002
        /*0012*/ 	.short	0x000c
        /*0014*/ 	.byte	0x00, 0xf0, 0x11, 0x00


	//----- nvinfo : EIATTR_KPARAM_INFO
	.align		4
.L_103:
        /*0018*/ 	.byte	0x04, 0x17
        /*001a*/ 	.short	(.L_105 - .L_104)
.L_104:
        /*001c*/ 	.word	0x00000000
        /*0020*/ 	.short	0x0001
        /*0022*/ 	.short	0x0008
        /*0024*/ 	.byte	0x00, 0xf0, 0x11, 0x00


	//----- nvinfo : EIATTR_KPARAM_INFO
	.align		4
.L_105:
        /*0028*/ 	.byte	0x04, 0x17
        /*002a*/ 	.short	(.L_107 - .L_106)
.L_106:
        /*002c*/ 	.word	0x00000000
        /*0030*/ 	.short	0x0000
        /*0032*/ 	.short	0x0000
        /*0034*/ 	.byte	0x00, 0xf5, 0x21, 0x00


	//----- nvinfo : EIATTR_SPARSE_MMA_MASK
	.align		4
.L_107:
        /*0038*/ 	.byte	0x03, 0x50
        /*003a*/ 	.short	0x0000


	//----- nvinfo : EIATTR_MAXREG_COUNT
	.align		4
        /*003c*/ 	.byte	0x03, 0x1b
        /*003e*/ 	.short	0x00ff


	//----- nvinfo : EIATTR_MERCURY_ISA_VERSION
	.align		4
        /*0040*/ 	.byte	0x03, 0x5f
        /*0042*/ 	.short	0x0101


	//----- nvinfo : EIATTR_VRC_CTA_INIT_COUNT
	.align		4
        /*0044*/ 	.byte	0x02, 0x4a
	.zero		1
	.zero		1


	//----- nvinfo : EIATTR_EXIT_INSTR_OFFSETS
	.align		4
        /*0048*/ 	.byte	0x04, 0x1c
        /*004a*/ 	.short	(.L_109 - .L_108)


	//   ....[0]....
.L_108:
        /*004c*/ 	.word	0x00000080


	//   ....[1]....
        /*0050*/ 	.word	0x00000440


	//   ....[2]....
        /*0054*/ 	.word	0x00000600


	//   ....[3]....
        /*0058*/ 	.word	0x00000720


	//   ....[4]....
        /*005c*/ 	.word	0x000007a0


	//----- nvinfo : EIATTR_CBANK_PARAM_SIZE
	.align		4
.L_109:
        /*0060*/ 	.byte	0x03, 0x19
        /*0062*/ 	.short	0x0010


	//----- nvinfo : EIATTR_PARAM_CBANK
	.align		4
        /*0064*/ 	.byte	0x04, 0x0a
        /*0066*/ 	.short	(.L_111 - .L_110)
	.align		4
.L_110:
        /*0068*/ 	.word	index@(.nv.constant0._Z18initIdentityMatrixPdii)
        /*006c*/ 	.short	0x0380
        /*006e*/ 	.short	0x0010


	//----- nvinfo : EIATTR_SW_WAR
	.align		4
.L_111:
        /*0070*/ 	.byte	0x04, 0x36
        /*0072*/ 	.short	(.L_113 - .L_112)
.L_112:
        /*0074*/ 	.word	0x00000008
.L_113:


//--------------------- .nv.info._Z10extractRowPdS_iiiii --------------------------
	.section	.nv.info._Z10extractRowPdS_iiiii,"",@"SHT_CUDA_INFO"
	.sectionflags	@""
	.align	4


	//----- nvinfo : EIATTR_CUDA_API_VERSION
	.align		4
        /*0000*/ 	.byte	0x04, 0x37
        /*0002*/ 	.short	(.L_115 - .L_114)
.L_114:
        /*0004*/ 	.word	0x00000082


	//----- nvinfo : EIATTR_KPARAM_INFO
	.align		4
.L_115:
        /*0008*/ 	.byte	0x04, 0x17
        /*000a*/ 	.short	(.L_117 - .L_116)
.L_116:
        /*000c*/ 	.word	0x00000000
        /*0010*/ 	.short	0x0006
        /*0012*/ 	.short	0x0020
        /*0014*/ 	.byte	0x00, 0xf0, 0x11, 0x00


	//----- nvinfo : EIATTR_KPARAM_INFO
	.align		4
.L_117:
        /*0018*/ 	.byte	0x04, 0x17
        /*001a*/ 	.short	(.L_119 - .L_118)
.L_118:
        /*001c*/ 	.word	0x00000000
        /*0020*/ 	.short	0x0005
        /*0022*/ 	.short	0x001c
        /*0024*/ 	.byte	0x00, 0xf0, 0x11, 0x00


	//----- nvinfo : EIATTR_KPARAM_INFO
	.align		4
.L_119:
        /*0028*/ 	.byte	0x04, 0x17
        /*002a*/ 	.short	(.L_121 - .L_120)
.L_120:
        /*002c*/ 	.word	0x00000000
        /*0030*/ 	.short	0x0004
        /*0032*/ 	.short	0x0018
        /*0034*/ 	.byte	0x00, 0xf0, 0x11, 0x00


	//----- nvinfo : EIATTR_KPARAM_INFO
	.align		4
.L_121:
        /*0038*/ 	.byte	0x04, 0x17
        /*003a*/ 	.short	(.L_123 - .L_122)
.L_122:
        /*003c*/ 	.word	0x00000000
        /*0040*/ 	.short	0x0003
        /*0042*/ 	.short	0x0014
        /*0044*/ 	.byte	0x00, 0xf0, 0x11, 0x00


	//----- nvinfo : EIATTR_KPARAM_INFO
	.align		4
.L_123:
        /*0048*/ 	.byte	0x04, 0x17
        /*004a*/ 	.short	(.L_125 - .L_124)
.L_124:
        /*004c*/ 	.word	0x00000000
        /*0050*/ 	.short	0x0002
        /*0052*/ 	.short	0x0010
        /*0054*/ 	.byte	0x00, 0xf0, 0x11, 0x00


	//----- nvinfo : EIATTR_KPARAM_INFO
	.align		4
.L_125:
        /*0058*/ 	.byte	0x04, 0x17
        /*005a*/ 	.short	(.L_127 - .L_126)
.L_126:
        /*005c*/ 	.word	0x00000000
        /*0060*/ 	.short	0x0001
        /*0062*/ 	.short	0x0008
        /*0064*/ 	.byte	0x00, 0xf5, 0x21, 0x00


	//----- nvinfo : EIATTR_KPARAM_INFO
	.align		4
.L_127:
        /*0068*/ 	.byte	0x04, 0x17
        /*006a*/ 	.short	(.L_129 - .L_128)
.L_128:
        /*006c*/ 	.word	0x00000000
        /*0070*/ 	.short	0x0000
        /*0072*/ 	.short	0x0000
        /*0074*/ 	.byte	0x00, 0xf5, 0x21, 0x00


	//----- nvinfo : EIATTR_SPARSE_MMA_MASK
	.align		4
.L_129:
        /*0078*/ 	.byte	0x03, 0x50
        /*007a*/ 	.short	0x0000


	//----- nvinfo : EIATTR_MAXREG_COUNT
	.align		4
        /*007c*/ 	.byte	0x03, 0x1b
        /*007e*/ 	.short	0x00ff


	//----- nvinfo : EIATTR_MERCURY_ISA_VERSION
	.align		4
        /*0080*/ 	.byte	0x03, 0x5f
        /*0082*/ 	.short	0x0101


	//----- nvinfo : EIATTR_VRC_CTA_INIT_COUNT
	.align		4
        /*0084*/ 	.byte	0x02, 0x4a
	.zero		1
	.zero		1


	//----- nvinfo : EIATTR_EXIT_INSTR_OFFSETS
	.align		4
        /*0088*/ 	.byte	0x04, 0x1c
        /*008a*/ 	.short	(.L_131 - .L_130)


	//   ....[0]....
.L_130:
        /*008c*/ 	.word	0x00000090


	//   ....[1]....
        /*0090*/ 	.word	0x00000150


	//----- nvinfo : EIATTR_CBANK_PARAM_SIZE
	.align		4
.L_131:
        /*0094*/ 	.byte	0x03, 0x19
        /*0096*/ 	.short	0x0024


	//----- nvinfo : EIATTR_PARAM_CBANK
	.align		4
        /*0098*/ 	.byte	0x04, 0x0a
        /*009a*/ 	.short	(.L_133 - .L_132)
	.align		4
.L_132:
        /*009c*/ 	.word	index@(.nv.constant0._Z10extractRowPdS_iiiii)
        /*00a0*/ 	.short	0x0380
        /*00a2*/ 	.short	0x0024


	//----- nvinfo : EIATTR_SW_WAR
	.align		4
.L_133:
        /*00a4*/ 	.byte	0x04, 0x36
        /*00a6*/ 	.short	(.L_135 - .L_134)
.L_134:
        /*00a8*/ 	.word	0x00000008
.L_135:


//--------------------- .nv.info._Z13extractColumnPdS_iiiii --------------------------
	.section	.nv.info._Z13extractColumnPdS_iiiii,"",@"SHT_CUDA_INFO"
	.sectionflags	@""
	.align	4


	//----- nvinfo : EIATTR_CUDA_API_VERSION
	.align		4
        /*0000*/ 	.byte	0x04, 0x37
        /*0002*/ 	.short	(.L_137 - .L_136)
.L_136:
        /*0004*/ 	.word	0x00000082


	//----- nvinfo : EIATTR_KPARAM_INFO
	.align		4
.L_137:
        /*0008*/ 	.byte	0x04, 0x17
        /*000a*/ 	.short	(.L_139 - .L_138)
.L_138:
        /*000c*/ 	.word	0x00000000
        /*0010*/ 	.short	0x0006
        /*0012*/ 	.short	0x0020
        /*0014*/ 	.byte	0x00, 0xf0, 0x11, 0x00


	//----- nvinfo : EIATTR_KPARAM_INFO
	.align		4
.L_139:
        /*0018*/ 	.byte	0x04, 0x17
        /*001a*/ 	.short	(.L_141 - .L_140)
.L_140:
        /*001c*/ 	.word	0x00000000
        /*0020*/ 	.short	0x0005
        /*0022*/ 	.short	0x001c
        /*0024*/ 	.byte	0x00, 0xf0, 0x11, 0x00


	//----- nvinfo : EIATTR_KPARAM_INFO
	.align		4
.L_141:
        /*0028*/ 	.byte	0x04, 0x17
        /*002a*/ 	.short	(.L_143 - .L_142)
.L_142:
        /*002c*/ 	.word	0x00000000
        /*0030*/ 	.short	0x0004
        /*0032*/ 	.short	0x0018
        /*0034*/ 	.byte	0x00, 0xf0, 0x11, 0x00


	//----- nvinfo : EIATTR_KPARAM_INFO
	.align		4
.L_143:
        /*0038*/ 	.byte	0x04, 0x17
        /*003a*/ 	.short	(.L_145 - .L_144)
.L_144:
        /*003c*/ 	.word	0x00000000
        /*0040*/ 	.short	0x0003
        /*0042*/ 	.short	0x0014
        /*0044*/ 	.byte	0x00, 0xf0, 0x11, 0x00


	//----- nvinfo : EIATTR_KPARAM_INFO
	.align		4
.L_145:
        /*0048*/ 	.byte	0x04, 0x17
        /*004a*/ 	.short	(.L_147 - .L_146)
.L_146:
        /*004c*/ 	.word	0x00000000
        /*0050*/ 	.short	0x0002
        /*0052*/ 	.short	0x0010
        /*0054*/ 	.byte	0x00, 0xf0, 0x11, 0x00


	//----- nvinfo : EIATTR_KPARAM_INFO
	.align		4
.L_147:
        /*0058*/ 	.byte	0x04, 0x17
        /*005a*/ 	.short	(.L_149 - .L_148)
.L_148:
        /*005c*/ 	.word	0x00000000
        /*0060*/ 	.short	0x0001
        /*0062*/ 	.short	0x0008
        /*0064*/ 	.byte	0x00, 0xf5, 0x21, 0x00


	//----- nvinfo : EIATTR_KPARAM_INFO
	.align		4
.L_149:
        /*0068*/ 	.byte	0x04, 0x17
        /*006a*/ 	.short	(.L_151 - .L_150)
.L_150:
        /*006c*/ 	.word	0x00000000
        /*0070*/ 	.short	0x0000
        /*0072*/ 	.short	0x0000
        /*0074*/ 	.byte	0x00, 0xf5, 0x21, 0x00


	//----- nvinfo : EIATTR_SPARSE_MMA_MASK
	.align		4
.L_151:
        /*0078*/ 	.byte	0x03, 0x50
        /*007a*/ 	.short	0x0000


	//----- nvinfo : EIATTR_MAXREG_COUNT
	.align		4
        /*007c*/ 	.byte	0x03, 0x1b
        /*007e*/ 	.short	0x00ff


	//----- nvinfo : EIATTR_MERCURY_ISA_VERSION
	.align		4
        /*0080*/ 	.byte	0x03, 0x5f
        /*0082*/ 	.short	0x0101


	//----- nvinfo : EIATTR_VRC_CTA_INIT_COUNT
	.align		4
        /*0084*/ 	.byte	0x02, 0x4a
	.zero		1
	.zero		1


	//----- nvinfo : EIATTR_EXIT_INSTR_OFFSETS
	.align		4
        /*0088*/ 	.byte	0x04, 0x1c
        /*008a*/ 	.short	(.L_153 - .L_152)


	//   ....[0]....
.L_152:
        /*008c*/ 	.word	0x00000090


	//   ....[1]....
        /*0090*/ 	.word	0x00000150


	//----- nvinfo : EIATTR_CBANK_PARAM_SIZE
	.align		4
.L_153:
        /*0094*/ 	.byte	0x03, 0x19
        /*0096*/ 	.short	0x0024


	//----- nvinfo : EIATTR_PARAM_CBANK
	.align		4
        /*0098*/ 	.byte	0x04, 0x0a
        /*009a*/ 	.short	(.L_155 - .L_154)
	.align		4
.L_154:
        /*009c*/ 	.word	index@(.nv.constant0._Z13extractColumnPdS_iiiii)
        /*00a0*/ 	.short	0x0380
        /*00a2*/ 	.short	0x0024


	//----- nvinfo : EIATTR_SW_WAR
	.align		4
.L_155:
        /*00a4*/ 	.byte	0x04, 0x36
        /*00a6*/ 	.short	(.L_157 - .L_156)
.L_156:
        /*00a8*/ 	.word	0x00000008
.L_157:


//--------------------- .nv.info._Z7copyRowPdS_iiiiii --------------------------
	.section	.nv.info._Z7copyRowPdS_iiiiii,"",@"SHT_CUDA_INFO"
	.sectionflags	@""
	.align	4


	//----- nvinfo : EIATTR_CUDA_API_VERSION
	.align		4
        /*0000*/ 	.byte	0x04, 0x37
        /*0002*/ 	.short	(.L_159 - .L_158)
.L_158:
        /*0004*/ 	.word	0x00000082


	//----- nvinfo : EIATTR_KPARAM_INFO
	.align		4
.L_159:
        /*0008*/ 	.byte	0x04, 0x17
        /*000a*/ 	.short	(.L_161 - .L_160)
.L_160:
        /*000c*/ 	.word	0x00000000
        /*0010*/ 	.short	0x0007
        /*0012*/ 	.short	0x0024
        /*0014*/ 	.byte	0x00, 0xf0, 0x11, 0x00


	//----- nvinfo : EIATTR_KPARAM_INFO
	.align		4
.L_161:
        /*0018*/ 	.byte	0x04, 0x17
        /*001a*/ 	.short	(.L_163 - .L_162)
.L_162:
        /*001c*/ 	.word	0x00000000
        /*0020*/ 	.short	0x0006
        /*0022*/ 	.short	0x0020
        /*0024*/ 	.byte	0x00, 0xf0, 0x11, 0x00


	//----- nvinfo : EIATTR_KPARAM_INFO
	.align		4
.L_163:
        /*0028*/ 	.byte	0x04, 0x17
        /*002a*/ 	.short	(.L_165 - .L_164)
.L_164:
        /*002c*/ 	.word	0x00000000
        /*0030*/ 	.short	0x0005
        /*0032*/ 	.short	0x001c
        /*0034*/ 	.byte	0x00, 0xf0, 0x11, 0x00


	//----- nvinfo : EIATTR_KPARAM_INFO
	.align		4
.L_165:
        /*0038*/ 	.byte	0x04, 0x17
        /*003a*/ 	.short	(.L_167 - .L_166)
.L_166:
        /*003c*/ 	.word	0x00000000
        /*0040*/ 	.short	0x0004
        /*0042*/ 	.short	0x0018
        /*0044*/ 	.byte	0x00, 0xf0, 0x11, 0x00


	//----- nvinfo : EIATTR_KPARAM_INFO
	.align		4
.L_167:
        /*0048*/ 	.byte	0x04, 0x17
        /*004a*/ 	.short	(.L_169 - .L_168)
.L_168:
        /*004c*/ 	.word	0x00000000
        /*0050*/ 	.short	0x0003
        /*0052*/ 	.short	0x0014
        /*0054*/ 	.byte	0x00, 0xf0, 0x11, 0x00


	//----- nvinfo : EIATTR_KPARAM_INFO
	.align		4
.L_169:
        /*0058*/ 	.byte	0x04, 0x17
        /*005a*/ 	.short	(.L_171 - .L_170)
.L_170:
        /*005c*/ 	.word	0x00000000
        /*0060*/ 	.short	0x0002
        /*0062*/ 	.short	0x0010
        /*0064*/ 	.byte	0x00, 0xf0, 0x11, 0x00


	//----- nvinfo : EIATTR_KPARAM_INFO
	.align		4
.L_171:
        /*0068*/ 	.byte	0x04, 0x17
        /*006a*/ 	.short	(.L_173 - .L_172)
.L_172:
        /*006c*/ 	.word	0x00000000
        /*0070*/ 	.short	0x0001
        /*0072*/ 	.short	0x0008
        /*0074*/ 	.byte	0x00, 0xf5, 0x21, 0x00


	//----- nvinfo : EIATTR_KPARAM_INFO
	.align		4
.L_173:
        /*0078*/ 	.byte	0x04, 0x17
        /*007a*/ 	.short	(.L_175 - .L_174)
.L_174:
        /*007c*/ 	.word	0x00000000
        /*0080*/ 	.short	0x0000
        /*0082*/ 	.short	0x0000
        /*0084*/ 	.byte	0x00, 0xf5, 0x21, 0x00


	//----- nvinfo : EIATTR_SPARSE_MMA_MASK
	.align		4
.L_175:
        /*0088*/ 	.byte	0x03, 0x50
        /*008a*/ 	.short	0x0000


	//----- nvinfo : EIATTR_MAXREG_COUNT
	.align		4
        /*008c*/ 	.byte	0x03, 0x1b
        /*008e*/ 	.short	0x00ff


	//----- nvinfo : EIATTR_MERCURY_ISA_VERSION
	.align		4
        /*0090*/ 	.byte	0x03, 0x5f
        /*0092*/ 	.short	0x0101


	//----- nvinfo : EIATTR_VRC_CTA_INIT_COUNT
	.align		4
        /*0094*/ 	.byte	0x02, 0x4a
	.zero		1
	.zero		1


	//----- nvinfo : EIATTR_EXIT_INSTR_OFFSETS
	.align		4
        /*0098*/ 	.byte	0x04, 0x1c
        /*009a*/ 	.short	(.L_177 - .L_176)


	//   ....[0]....
.L_176:
        /*009c*/ 	.word	0x00000070


	//   ....[1]....
        /*00a0*/ 	.word	0x00000130


	//----- nvinfo : EIATTR_CBANK_PARAM_SIZE
	.align		4
.L_177:
        /*00a4*/ 	.byte	0x03, 0x19
        /*00a6*/ 	.short	0x0028


	//----- nvinfo : EIATTR_PARAM_CBANK
	.align		4
        /*00a8*/ 	.byte	0x04, 0x0a
        /*00aa*/ 	.short	(.L_179 - .L_178)
	.align		4
.L_178:
        /*00ac*/ 	.word	index@(.nv.constant0._Z7copyRowPdS_iiiiii)
        /*00b0*/ 	.short	0x0380
        /*00b2*/ 	.short	0x0028


	//----- nvinfo : EIATTR_SW_WAR
	.align		4
.L_179:
        /*00b4*/ 	.byte	0x04, 0x36
        /*00b6*/ 	.short	(.L_181 - .L_180)
.L_180:
        /*00b8*/ 	.word	0x00000008
.L_181:


//--------------------- .nv.info._Z10copyColumnPdS_iiiiii --------------------------
	.section	.nv.info._Z10copyColumnPdS_iiiiii,"",@"SHT_CUDA_INFO"
	.sectionflags	@""
	.align	4


	//----- nvinfo : EIATTR_CUDA_API_VERSION
	.align		4
        /*0000*/ 	.byte	0x04, 0x37
        /*0002*/ 	.short	(.L_183 - .L_182)
.L_182:
        /*0004*/ 	.word	0x00000082


	//----- nvinfo : EIATTR_KPARAM_INFO
	.align		4
.L_183:
        /*0008*/ 	.byte	0x04, 0x17
        /*000a*/ 	.short	(.L_185 - .L_184)
.L_184:
        /*000c*/ 	.word	0x00000000
        /*0010*/ 	.short	0x0007
        /*0012*/ 	.short	0x0024
        /*0014*/ 	.byte	0x00, 0xf0, 0x11, 0x00


	//----- nvinfo : EIATTR_KPARAM_INFO
	.align		4
.L_185:
        /*0018*/ 	.byte	0x04, 0x17
        /*001a*/ 	.short	(.L_187 - .L_186)
.L_186:
        /*001c*/ 	.word	0x00000000
        /*0020*/ 	.short	0x0006
        /*0022*/ 	.short	0x0020
        /*0024*/ 	.byte	0x00, 0xf0, 0x11, 0x00


	//----- nvinfo : EIATTR_KPARAM_INFO
	.align		4
.L_187:
        /*0028*/ 	.byte	0x04, 0x17
        /*002a*/ 	.short	(.L_189 - .L_188)
.L_188:
        /*002c*/ 	.word	0x00000000
        /*0030*/ 	.short	0x0005
        /*0032*/ 	.short	0x001c
        /*0034*/ 	.byte	0x00, 0xf0, 0x11, 0x00


	//----- nvinfo : EIATTR_KPARAM_INFO
	.align		4
.L_189:
        /*0038*/ 	.byte	0x04, 0x17
        /*003a*/ 	.short	(.L_191 - .L_190)
.L_190:
        /*003c*/ 	.word	0x00000000
        /*0040*/ 	.short	0x0004
        /*0042*/ 	.short	0x0018
        /*0044*/ 	.byte	0x00, 0xf0, 0x11, 0x00


	//----- nvinfo : EIATTR_KPARAM_INFO
	.align		4
.L_191:
        /*0048*/ 	.byte	0x04, 0x17
        /*004a*/ 	.short	(.L_193 - .L_192)
.L_192:
        /*004c*/ 	.word	0x00000000
        /*0050*/ 	.short	0x0003
        /*0052*/ 	.short	0x0014
        /*0054*/ 	.byte	0x00, 0xf0, 0x11, 0x00


	//----- nvinfo : EIATTR_KPARAM_INFO
	.align		4
.L_193:
        /*0058*/ 	.byte	0x04, 0x17
        /*005a*/ 	.short	(.L_195 - .L_194)
.L_194:
        /*005c*/ 	.word	0x00000000
        /*0060*/ 	.short	0x0002
        /*0062*/ 	.short	0x0010
        /*0064*/ 	.byte	0x00, 0xf0, 0x11, 0x00


	//----- nvinfo : EIATTR_KPARAM_INFO
	.align		4
.L_195:
        /*0068*/ 	.byte	0x04, 0x17
        /*006a*/ 	.short	(.L_197 - .L_196)
.L_196:
        /*006c*/ 	.word	0x00000000
        /*0070*/ 	.short	0x0001
        /*0072*/ 	.short	0x0008
        /*0074*/ 	.byte	0x00, 0xf5, 0x21, 0x00


	//----- nvinfo : EIATTR_KPARAM_INFO
	.align		4
.L_197:
        /*0078*/ 	.byte	0x04, 0x17
        /*007a*/ 	.short	(.L_199 - .L_198)
.L_198:
        /*007c*/ 	.word	0x00000000
        /*0080*/ 	.short	0x0000
        /*0082*/ 	.short	0x0000
        /*0084*/ 	.byte	0x00, 0xf5, 0x21, 0x00


	//----- nvinfo : EIATTR_SPARSE_MMA_MASK
	.align		4
.L_199:
        /*0088*/ 	.byte	0x03, 0x50
        /*008a*/ 	.short	0x0000


	//----- nvinfo : EIATTR_MAXREG_COUNT
	.align		4
        /*008c*/ 	.byte	0x03, 0x1b
        /*008e*/ 	.short	0x00ff


	//----- nvinfo : EIATTR_MERCURY_ISA_VERSION
	.align		4
        /*0090*/ 	.byte	0x03, 0x5f
        /*0092*/ 	.short	0x0101


	//----- nvinfo : EIATTR_VRC_CTA_INIT_COUNT
	.align		4
        /*0094*/ 	.byte	0x02, 0x4a
	.zero		1
	.zero		1


	//----- nvinfo : EIATTR_EXIT_INSTR_OFFSETS
	.align		4
        /*0098*/ 	.byte	0x04, 0x1c
        /*009a*/ 	.short	(.L_201 - .L_200)


	//   ....[0]....
.L_200:
        /*009c*/ 	.word	0x00000070


	//   ....[1]....
        /*00a0*/ 	.word	0x00000130


	//----- nvinfo : EIATTR_CBANK_PARAM_SIZE
	.align		4
.L_201:
        /*00a4*/ 	.byte	0x03, 0x19
        /*00a6*/ 	.short	0x0028


	//----- nvinfo : EIATTR_PARAM_CBANK
	.align		4
        /*00a8*/ 	.byte	0x04, 0x0a
        /*00aa*/ 	.short	(.L_203 - .L_202)
	.align		4
.L_202:
        /*00ac*/ 	.word	index@(.nv.constant0._Z10copyColumnPdS_iiiiii)
        /*00b0*/ 	.short	0x0380
        /*00b2*/ 	.short	0x0028


	//----- nvinfo : EIATTR_SW_WAR
	.align		4
.L_203:
        /*00b4*/ 	.byte	0x04, 0x36
        /*00b6*/ 	.short	(.L_205 - .L_204)
.L_204:
        /*00b8*/ 	.word	0x00000008
.L_205:


//--------------------- .nv.info._Z15initZerosKernelPdi --------------------------
	.section	.nv.info._Z15initZerosKernelPdi,"",@"SHT_CUDA_INFO"
	.sectionflags	@""
	.align	4


	//----- nvinfo : EIATTR_CUDA_API_VERSION
	.align		4
        /*0000*/ 	.byte	0x04, 0x37
        /*0002*/ 	.short	(.L_207 - .L_206)
.L_206:
        /*0004*/ 	.word	0x00000082


	//----- nvinfo : EIATTR_KPARAM_INFO
	.align		4
.L_207:
        /*0008*/ 	.byte	0x04, 0x17
        /*000a*/ 	.short	(.L_209 - .L_208)
.L_208:
        /*000c*/ 	.word	0x00000000
        /*0010*/ 	.short	0x0001
        /*0012*/ 	.short	0x0008
        /*0014*/ 	.byte	0x00, 0xf0, 0x11, 0x00


	//----- nvinfo : EIATTR_KPARAM_INFO
	.align		4
.L_209:
        /*0018*/ 	.byte	0x04, 0x17
        /*001a*/ 	.short	(.L_211 - .L_210)
.L_210:
        /*001c*/ 	.word	0x00000000
        /*0020*/ 	.short	0x0000
        /*0022*/ 	.short	0x0000
        /*0024*/ 	.byte	0x00, 0xf5, 0x21, 0x00


	//----- nvinfo : EIATTR_SPARSE_MMA_MASK
	.align		4
.L_211:
        /*0028*/ 	.byte	0x03, 0x50
        /*002a*/ 	.short	0x0000


	//----- nvinfo : EIATTR_MAXREG_COUNT
	.align		4
        /*002c*/ 	.byte	0x03, 0x1b
        /*002e*/ 	.short	0x00ff


	//----- nvinfo : EIATTR_MERCURY_ISA_VERSION
	.align		4
        /*0030*/ 	.byte	0x03, 0x5f
        /*0032*/ 	.short	0x0101


	//----- nvinfo : EIATTR_VRC_CTA_INIT_COUNT
	.align		4
        /*0034*/ 	.byte	0x02, 0x4a
	.zero		1
	.zero		1


	//----- nvinfo : EIATTR_EXIT_INSTR_OFFSETS
	.align		4
        /*0038*/ 	.byte	0x04, 0x1c
        /*003a*/ 	.short	(.L_213 - .L_212)


	//   ....[0]....
.L_212:
        /*003c*/ 	.word	0x00000070


	//   ....[1]....
        /*0040*/ 	.word	0x000000c0


	//----- nvinfo : EIATTR_CBANK_PARAM_SIZE
	.align		4
.L_213:
        /*0044*/ 	.byte	0x03, 0x19
        /*0046*/ 	.short	0x000c


	//----- nvinfo : EIATTR_PARAM_CBANK
	.align		4
        /*0048*/ 	.byte	0x04, 0x0a
        /*004a*/ 	.short	(.L_215 - .L_214)
	.align		4
.L_214:
        /*004c*/ 	.word	index@(.nv.constant0._Z15initZerosKernelPdi)
        /*0050*/ 	.short	0x0380
        /*0052*/ 	.short	0x000c


	//----- nvinfo : EIATTR_SW_WAR
	.align		4
.L_215:
        /*0054*/ 	.byte	0x04, 0x36
        /*0056*/ 	.short	(.L_217 - .L_216)
.L_216:
        /*0058*/ 	.word	0x00000008
.L_217:


//--------------------- .nv.info._Z13updateVMatrixPdS_iii --------------------------
	.section	.nv.info._Z13updateVMatrixPdS_iii,"",@"SHT_CUDA_INFO"
	.sectionflags	@""
	.align	4


	//----- nvinfo : EIATTR_CUDA_API_VERSION
	.align		4
        /*0000*/ 	.byte	0x04, 0x37
        /*0002*/ 	.short	(.L_219 - .L_218)
.L_218:
        /*0004*/ 	.word	0x00000082


	//----- nvinfo : EIATTR_KPARAM_INFO
	.align		4
.L_219:
        /*0008*/ 	.byte	0x04, 0x17
        /*000a*/ 	.short	(.L_221 - .L_220)
.L_220:
        /*000c*/ 	.word	0x00000000
        /*0010*/ 	.short	0x0004
        /*0012*/ 	.short	0x0018
        /*0014*/ 	.byte	0x00, 0xf0, 0x11, 0x00


	//----- nvinfo : EIATTR_KPARAM_INFO
	.align		4
.L_221:
        /*0018*/ 	.byte	0x04, 0x17
        /*001a*/ 	.short	(.L_223 - .L_222)
.L_222:
        /*001c*/ 	.word	0x00000000
        /*0020*/ 	.short	0x0003
        /*0022*/ 	.short	0x0014
        /*0024*/ 	.byte	0x00, 0xf0, 0x11, 0x00


	//----- nvinfo : EIATTR_KPARAM_INFO
	.align		4
.L_223:
        /*0028*/ 	.byte	0x04, 0x17
        /*002a*/ 	.short	(.L_225 - .L_224)
.L_224:
        /*002c*/ 	.word	0x00000000
        /*0030*/ 	.short	0x0002
        /*0032*/ 	.short	0x0010
        /*0034*/ 	.byte	0x00, 0xf0, 0x11, 0x00


	//----- nvinfo : EIATTR_KPARAM_INFO
	.align		4
.L_225:
        /*0038*/ 	.byte	0x04, 0x17
        /*003a*/ 	.short	(.L_227 - .L_226)
.L_226:
        /*003c*/ 	.word	0x00000000
        /*0040*/ 	.short	0x0001
        /*0042*/ 	.short	0x0008
        /*0044*/ 	.byte	0x00, 0xf5, 0x21, 0x00


	//----- nvinfo : EIATTR_KPARAM_INFO
	.align		4
.L_227:
        /*0048*/ 	.byte	0x04, 0x17
        /*004a*/ 	.short	(.L_229 - .L_228)
.L_228:
        /*004c*/ 	.word	0x00000000
        /*0050*/ 	.short	0x0000
        /*0052*/ 	.short	0x0000
        /*0054*/ 	.byte	0x00, 0xf5, 0x21, 0x00


	//----- nvinfo : EIATTR_SPARSE_MMA_MASK
	.align		4
.L_229:
        /*0058*/ 	.byte	0x03, 0x50
        /*005a*/ 	.short	0x0000


	//----- nvinfo : EIATTR_MAXREG_COUNT
	.align		4
        /*005c*/ 	.byte	0x03, 0x1b
        /*005e*/ 	.short	0x00ff


	//----- nvinfo : EIATTR_MERCURY_ISA_VERSION
	.align		4
        /*0060*/ 	.byte	0x03, 0x5f
        /*0062*/ 	.short	0x0101


	//----- nvinfo : EIATTR_VRC_CTA_INIT_COUNT
	.align		4
        /*0064*/ 	.byte	0x02, 0x4a
	.zero		1
	.zero		1


	//----- nvinfo : EIATTR_EXIT_INSTR_OFFSETS
	.align		4
        /*0068*/ 	.byte	0x04, 0x1c
        /*006a*/ 	.short	(.L_231 - .L_230)


	//   ....[0]....
.L_230:
        /*006c*/ 	.word	0x00000070


	//   ....[1]....
        /*0070*/ 	.word	0x00000b80


	//   ....[2]....
        /*0074*/ 	.word	0x00000f40


	//   ....[3]....
        /*0078*/ 	.word	0x00001140


	//   ....[4]....
        /*007c*/ 	.word	0x00001290


	//   ....[5]....
        /*0080*/ 	.word	0x00001370


	//----- nvinfo : EIATTR_CBANK_PARAM_SIZE
	.align		4
.L_231:
        /*0084*/ 	.byte	0x03, 0x19
        /*0086*/ 	.short	0x001c


	//----- nvinfo : EIATTR_PARAM_CBANK
	.align		4
        /*0088*/ 	.byte	0x04, 0x0a
        /*008a*/ 	.short	(.L_233 - .L_232)
	.align		4
.L_232:
        /*008c*/ 	.word	index@(.nv.constant0._Z13updateVMatrixPdS_iii)
        /*0090*/ 	.short	0x0380
        /*0092*/ 	.short	0x001c


	//----- nvinfo : EIATTR_SW_WAR
	.align		4
.L_233:
        /*0094*/ 	.byte	0x04, 0x36
        /*0096*/ 	.short	(.L_235 - .L_234)
.L_234:
        /*0098*/ 	.word	0x00000008
.L_235:


//--------------------- .nv.info._Z22applyHouseholderToRowsPdS_iiii --------------------------
	.section	.nv.info._Z22applyHouseholderToRowsPdS_iiii,"",@"SHT_CUDA_INFO"
	.sectionflags	@""
	.align	4


	//----- nvinfo : EIATTR_CUDA_API_VERSION
	.align		4
        /*0000*/ 	.byte	0x04, 0x37
        /*0002*/ 	.short	(.L_237 - .L_236)
.L_236:
        /*0004*/ 	.word	0x00000082


	//----- nvinfo : EIATTR_KPARAM_INFO
	.align		4
.L_237:
        /*0008*/ 	.byte	0x04, 0x17
        /*000a*/ 	.short	(.L_239 - .L_238)
.L_238:
        /*000c*/ 	.word	0x00000000
        /*0010*/ 	.short	0x0005
        /*0012*/ 	.short	0x001c
        /*0014*/ 	.byte	0x00, 0xf0, 0x11, 0x00


	//----- nvinfo : EIATTR_KPARAM_INFO
	.align		4
.L_239:
        /*0018*/ 	.byte	0x04, 0x17
        /*001a*/ 	.short	(.L_241 - .L_240)
.L_240:
        /*001c*/ 	.word	0x00000000
        /*0020*/ 	.short	0x0004
        /*0022*/ 	.short	0x0018
        /*0024*/ 	.byte	0x00, 0xf0, 0x11, 0x00


	//----- nvinfo : EIATTR_KPARAM_INFO
	.align		4
.L_241:
        /*0028*/ 	.byte	0x04, 0x17
        /*002a*/ 	.short	(.L_243 - .L_242)
.L_242:
        /*002c*/ 	.word	0x00000000
        /*0030*/ 	.short	0x0003
        /*0032*/ 	.short	0x0014
        /*0034*/ 	.byte	0x00, 0xf0, 0x11, 0x00


	//----- nvinfo : EIATTR_KPARAM_INFO
	.align		4
.L_243:
        /*0038*/ 	.byte	0x04, 0x17
        /*003a*/ 	.short	(.L_245 - .L_244)
.L_244:
        /*003c*/ 	.word	0x00000000
        /*0040*/ 	.short	0x0002
        /*0042*/ 	.short	0x0010
        /*0044*/ 	.byte	0x00, 0xf0, 0x11, 0x00


	//----- nvinfo : EIATTR_KPARAM_INFO
	.align		4
.L_245:
        /*0048*/ 	.byte	0x04, 0x17
        /*004a*/ 	.short	(.L_247 - .L_246)
.L_246:
        /*004c*/ 	.word	0x00000000
        /*0050*/ 	.short	0x0001
        /*0052*/ 	.short	0x0008
        /*0054*/ 	.byte	0x00, 0xf5, 0x21, 0x00


	//----- nvinfo : EIATTR_KPARAM_INFO
	.align		4
.L_247:
        /*0058*/ 	.byte	0x04, 0x17
        /*005a*/ 	.short	(.L_249 - .L_248)
.L_248:
        /*005c*/ 	.word	0x00000000
        /*0060*/ 	.short	0x0000
        /*0062*/ 	.short	0x0000
        /*0064*/ 	.byte	0x00, 0xf5, 0x21, 0x00


	//----- nvinfo : EIATTR_SPARSE_MMA_MASK
	.align		4
.L_249:
        /*0068*/ 	.byte	0x03, 0x50
        /*006a*/ 	.short	0x0000


	//----- nvinfo : EIATTR_MAXREG_COUNT
	.align		4
        /*006c*/ 	.byte	0x03, 0x1b
        /*006e*/ 	.short	0x00ff


	//----- nvinfo : EIATTR_MERCURY_ISA_VERSION
	.align		4
        /*0070*/ 	.byte	0x03, 0x5f
        /*0072*/ 	.short	0x0101


	//----- nvinfo : EIATTR_VRC_CTA_INIT_COUNT
	.align		4
        /*0074*/ 	.byte	0x02, 0x4a
	.zero		1
	.zero		1


	//----- nvinfo : EIATTR_EXIT_INSTR_OFFSETS
	.align		4
        /*0078*/ 	.byte	0x04, 0x1c
        /*007a*/ 	.short	(.L_251 - .L_250)


	//   ....[0]....
.L_250:
        /*007c*/ 	.word	0x00000070


	//   ....[1]....
        /*0080*/ 	.word	0x00000b70


	//   ....[2]....
        /*0084*/ 	.word	0x00000f30


	//   ....[3]....
        /*0088*/ 	.word	0x00001130


	//   ....[4]....
        /*008c*/ 	.word	0x00001280


	//   ....[5]....
        /*0090*/ 	.word	0x00001360


	//----- nvinfo : EIATTR_CBANK_PARAM_SIZE
	.align		4
.L_251:
        /*0094*/ 	.byte	0x03, 0x19
        /*0096*/ 	.short	0x0020


	//----- nvinfo : EIATTR_PARAM_CBANK
	.align		4
        /*0098*/ 	.byte	0x04, 0x0a
        /*009a*/ 	.short	(.L_253 - .L_252)
	.align		4
.L_252:
        /*009c*/ 	.word	index@(.nv.constant0._Z22applyHouseholderToRowsPdS_iiii)
        /*00a0*/ 	.short	0x0380
        /*00a2*/ 	.short	0x0020


	//----- nvinfo : EIATTR_SW_WAR
	.align		4
.L_253:
        /*00a4*/ 	.byte	0x04, 0x36
        /*00a6*/ 	.short	(.L_255 - .L_254)
.L_254:
        /*00a8*/ 	.word	0x00000008
.L_255:


//--------------------- .nv.info._Z13updateUMatrixPdS_iii --------------------------
	.section	.nv.info._Z13updateUMatrixPdS_iii,"",@"SHT_CUDA_INFO"
	.sectionflags	@""
	.align	4


	//----- nvinfo : EIATTR_CUDA_API_VERSION
	.align		4
        /*0000*/ 	.byte	0x04, 0x37
        /*0002*/ 	.short	(.L_257 - .L_256)
.L_256:
        /*0004*/ 	.word	0x00000082


	//----- nvinfo : EIATTR_KPARAM_INFO
	.align		4
.L_257:
        /*0008*/ 	.byte	0x04, 0x17
        /*000a*/ 	.short	(.L_259 - .L_258)
.L_258:
        /*000c*/ 	.word	0x00000000
        /*0010*/ 	.short	0x0004
        /*0012*/ 	.short	0x0018
        /*0014*/ 	.byte	0x00, 0xf0, 0x11, 0x00


	//----- nvinfo : EIATTR_KPARAM_INFO
	.align		4
.L_259:
        /*0018*/ 	.byte	0x04, 0x17
        /*001a*/ 	.short	(.L_261 - .L_260)
.L_260:
        /*001c*/ 	.word	0x00000000
        /*0020*/ 	.short	0x0003
        /*0022*/ 	.short	0x0014
        /*0024*/ 	.byte	0x00, 0xf0, 0x11, 0x00


	//----- nvinfo : EIATTR_KPARAM_INFO
	.align		4
.L_261:
        /*0028*/ 	.byte	0x04, 0x17
        /*002a*/ 	.short	(.L_263 - .L_262)
.L_262:
        /*002c*/ 	.word	0x00000000
        /*0030*/ 	.short	0x0002
        /*0032*/ 	.short	0x0010
        /*0034*/ 	.byte	0x00, 0xf0, 0x11, 0x00


	//----- nvinfo : EIATTR_KPARAM_INFO
	.align		4
.L_263:
        /*0038*/ 	.byte	0x04, 0x17
        /*003a*/ 	.short	(.L_265 - .L_264)
.L_264:
        /*003c*/ 	.word	0x00000000
        /*0040*/ 	.short	0x0001
        /*0042*/ 	.short	0x0008
        /*0044*/ 	.byte	0x00, 0xf5, 0x21, 0x00


	//----- nvinfo : EIATTR_KPARAM_INFO
	.align		4
.L_265:
        /*0048*/ 	.byte	0x04, 0x17
        /*004a*/ 	.short	(.L_267 - .L_266)
.L_266:
        /*004c*/ 	.word	0x00000000
        /*0050*/ 	.short	0x0000
        /*0052*/ 	.short	0x0000
        /*0054*/ 	.byte	0x00, 0xf5, 0x21, 0x00


	//----- nvinfo : EIATTR_SPARSE_MMA_MASK
	.align		4
.L_267:
        /*0058*/ 	.byte	0x03, 0x50
        /*005a*/ 	.short	0x0000


	//----- nvinfo : EIATTR_MAXREG_COUNT
	.align		4
        /*005c*/ 	.byte	0x03, 0x1b
        /*005e*/ 	.short	0x00ff


	//----- nvinfo : EIATTR_MERCURY_ISA_VERSION
	.align		4
        /*0060*/ 	.byte	0x03, 0x5f
        /*0062*/ 	.short	0x0101


	//----- nvinfo : EIATTR_VRC_CTA_INIT_COUNT
	.align		4
        /*0064*/ 	.byte	0x02, 0x4a
	.zero		1
	.zero		1


	//----- nvinfo : EIATTR_EXIT_INSTR_OFFSETS
	.align		4
        /*0068*/ 	.byte	0x04, 0x1c
        /*006a*/ 	.short	(.L_269 - .L_268)


	//   ....[0]....
.L_268:
        /*006c*/ 	.word	0x00000070


	//   ....[1]....
        /*0070*/ 	.word	0x00000b20


	//   ....[2]....
        /*0074*/ 	.word	0x00000ef0


	//   ....[3]....
        /*0078*/ 	.word	0x000010c0


	//   ....[4]....
        /*007c*/ 	.word	0x00001210


	//   ....[5]....
        /*0080*/ 	.word	0x000012d0


	//----- nvinfo : EIATTR_CBANK_PARAM_SIZE
	.align		4
.L_269:
        /*0084*/ 	.byte	0x03, 0x19
        /*0086*/ 	.short	0x001c


	//----- nvinfo : EIATTR_PARAM_CBANK
	.align		4
        /*0088*/ 	.byte	0x04, 0x0a
        /*008a*/ 	.short	(.L_271 - .L_270)
	.align		4
.L_270:
        /*008c*/ 	.word	index@(.nv.constant0._Z13updateUMatrixPdS_iii)
        /*0090*/ 	.short	0x0380
        /*0092*/ 	.short	0x001c


	//----- nvinfo : EIATTR_SW_WAR
	.align		4
.L_271:
        /*0094*/ 	.byte	0x04, 0x36
        /*0096*/ 	.short	(.L_273 - .L_272)
.L_272:
        /*0098*/ 	.word	0x00000008
.L_273:


//--------------------- .nv.info._Z25applyHouseholderToColumnsPdS_iiii --------------------------
	.section	.nv.info._Z25applyHouseholderToColumnsPdS_iiii,"",@"SHT_CUDA_INFO"
	.sectionflags	@""
	.align	4


	//----- nvinfo : EIATTR_CUDA_API_VERSION
	.align		4
        /*0000*/ 	.byte	0x04, 0x37
        /*0002*/ 	.short	(.L_275 - .L_274)
.L_274:
        /*0004*/ 	.word	0x00000082


	//----- nvinfo : EIATTR_KPARAM_INFO
	.align		4
.L_275:
        /*0008*/ 	.byte	0x04, 0x17
        /*000a*/ 	.short	(.L_277 - .L_276)
.L_276:
        /*000c*/ 	.word	0x00000000
        /*0010*/ 	.short	0x0005
        /*0012*/ 	.short	0x001c
        /*0014*/ 	.byte	0x00, 0xf0, 0x11, 0x00


	//----- nvinfo : EIATTR_KPARAM_INFO
	.align		4
.L_277:
        /*0018*/ 	.byte	0x04, 0x17
        /*001a*/ 	.short	(.L_279 - .L_278)
.L_278:
        /*001c*/ 	.word	0x00000000
        /*0020*/ 	.short	0x0004
        /*0022*/ 	.short	0x0018
        /*0024*/ 	.byte	0x00, 0xf0, 0x11, 0x00


	//----- nvinfo : EIATTR_KPARAM_INFO
	.align		4
.L_279:
        /*0028*/ 	.byte	0x04, 0x17
        /*002a*/ 	.short	(.L_281 - .L_280)
.L_280:
        /*002c*/ 	.word	0x00000000
        /*0030*/ 	.short	0x0003
        /*0032*/ 	.short	0x0014
        /*0034*/ 	.byte	0x00, 0xf0, 0x11, 0x00


	//----- nvinfo : EIATTR_KPARAM_INFO
	.align		4
.L_281:
        /*0038*/ 	.byte	0x04, 0x17
        /*003a*/ 	.short	(.L_283 - .L_282)
.L_282:
        /*003c*/ 	.word	0x00000000
        /*0040*/ 	.short	0x0002
        /*0042*/ 	.short	0x0010
        /*0044*/ 	.byte	0x00, 0xf0, 0x11, 0x00


	//----- nvinfo : EIATTR_KPARAM_INFO
	.align		4
.L_283:
        /*0048*/ 	.byte	0x04, 0x17
        /*004a*/ 	.short	(.L_285 - .L_284)
.L_284:
        /*004c*/ 	.word	0x00000000
        /*0050*/ 	.short	0x0001
        /*0052*/ 	.short	0x0008
        /*0054*/ 	.byte	0x00, 0xf5, 0x21, 0x00


	//----- nvinfo : EIATTR_KPARAM_INFO
	.align		4
.L_285:
        /*0058*/ 	.byte	0x04, 0x17
        /*005a*/ 	.short	(.L_287 - .L_286)
.L_286:
        /*005c*/ 	.word	0x00000000
        /*0060*/ 	.short	0x0000
        /*0062*/ 	.short	0x0000
        /*0064*/ 	.byte	0x00, 0xf5, 0x21, 0x00


	//----- nvinfo : EIATTR_SPARSE_MMA_MASK
	.align		4
.L_287:
        /*0068*/ 	.byte	0x03, 0x50
        /*006a*/ 	.short	0x0000


	//----- nvinfo : EIATTR_MAXREG_COUNT
	.align		4
        /*006c*/ 	.byte	0x03, 0x1b
        /*006e*/ 	.short	0x00ff


	//----- nvinfo : EIATTR_MERCURY_ISA_VERSION
	.align		4
        /*0070*/ 	.byte	0x03, 0x5f
        /*0072*/ 	.short	0x0101


	//----- nvinfo : EIATTR_VRC_CTA_INIT_COUNT
	.align		4
        /*0074*/ 	.byte	0x02, 0x4a
	.zero		1
	.zero		1


	//----- nvinfo : EIATTR_EXIT_INSTR_OFFSETS
	.align		4
        /*0078*/ 	.byte	0x04, 0x1c
        /*007a*/ 	.short	(.L_289 - .L_288)


	//   ....[0]....
.L_288:
        /*007c*/ 	.word	0x00000090


	//   ....[1]....
        /*0080*/ 	.word	0x00000830


	//   ....[2]....
        /*0084*/ 	.word	0x00000cb0


	//   ....[3]....
        /*0088*/ 	.word	0x00000ef0


	//   ....[4]....
        /*008c*/ 	.word	0x00001070


	//   ....[5]....
        /*0090*/ 	.word	0x00001140


	//----- nvinfo : EIATTR_CBANK_PARAM_SIZE
	.align		4
.L_289:
        /*0094*/ 	.byte	0x03, 0x19
        /*0096*/ 	.short	0x0020


	//----- nvinfo : EIATTR_PARAM_CBANK
	.align		4
        /*0098*/ 	.byte	0x04, 0x0a
        /*009a*/ 	.short	(.L_291 - .L_290)
	.align		4
.L_290:
        /*009c*/ 	.word	index@(.nv.constant0._Z25applyHouseholderToColumnsPdS_iiii)
        /*00a0*/ 	.short	0x0380
        /*00a2*/ 	.short	0x0020


	//----- nvinfo : EIATTR_SW_WAR
	.align		4
.L_291:
        /*00a4*/ 	.byte	0x04, 0x36
        /*00a6*/ 	.short	(.L_293 - .L_292)
.L_292:
        /*00a8*/ 	.word	0x00000008
.L_293:


//--------------------- .nv.info._Z15transposeMatrixPdS_ii --------------------------
	.section	.nv.info._Z15transposeMatrixPdS_ii,"",@"SHT_CUDA_INFO"
	.sectionflags	@""
	.align	4


	//----- nvinfo : EIATTR_CUDA_API_VERSION
	.align		4
        /*0000*/ 	.byte	0x04, 0x37
        /*0002*/ 	.short	(.L_295 - .L_294)
.L_294:
        /*0004*/ 	.word	0x00000082


	//----- nvinfo : EIATTR_KPARAM_INFO
	.align		4
.L_295:
        /*0008*/ 	.byte	0x04, 0x17
        /*000a*/ 	.short	(.L_297 - .L_296)
.L_296:
        /*000c*/ 	.word	0x00000000
        /*0010*/ 	.short	0x0003
        /*0012*/ 	.short	0x0014
        /*0014*/ 	.byte	0x00, 0xf0, 0x11, 0x00


	//----- nvinfo : EIATTR_KPARAM_INFO
	.align		4
.L_297:
        /*0018*/ 	.byte	0x04, 0x17
        /*001a*/ 	.short	(.L_299 - .L_298)
.L_298:
        /*001c*/ 	.word	0x00000000
        /*0020*/ 	.short	0x0002
        /*0022*/ 	.short	0x0010
        /*0024*/ 	.byte	0x00, 0xf0, 0x11, 0x00


	//----- nvinfo : EIATTR_KPARAM_INFO
	.align		4
.L_299:
        /*0028*/ 	.byte	0x04, 0x17
        /*002a*/ 	.short	(.L_301 - .L_300)
.L_300:
        /*002c*/ 	.word	0x00000000
        /*0030*/ 	.short	0x0001
        /*0032*/ 	.short	0x0008
        /*0034*/ 	.byte	0x00, 0xf5, 0x21, 0x00


	//----- nvinfo : EIATTR_KPARAM_INFO
	.align		4
.L_301:
        /*0038*/ 	.byte	0x04, 0x17
        /*003a*/ 	.short	(.L_303 - .L_302)
.L_302:
        /*003c*/ 	.word	0x00000000
        /*0040*/ 	.short	0x0000
        /*0042*/ 	.short	0x0000
        /*0044*/ 	.byte	0x00, 0xf5, 0x21, 0x00


	//----- nvinfo : EIATTR_SPARSE_MMA_MASK
	.align		4
.L_303:
        /*0048*/ 	.byte	0x03, 0x50
        /*004a*/ 	.short	0x0000


	//----- nvinfo : EIATTR_MAXREG_COUNT
	.align		4
        /*004c*/ 	.byte	0x03, 0x1b
        /*004e*/ 	.short	0x00ff


	//----- nvinfo : EIATTR_MERCURY_ISA_VERSION
	.align		4
        /*0050*/ 	.byte	0x03, 0x5f
        /*0052*/ 	.short	0x0101


	//----- nvinfo : EIATTR_VRC_CTA_INIT_COUNT
	.align		4
        /*0054*/ 	.byte	0x02, 0x4a
	.zero		1
	.zero		1


	//----- nvinfo : EIATTR_EXIT_INSTR_OFFSETS
	.align		4
        /*0058*/ 	.byte	0x04, 0x1c
        /*005a*/ 	.short	(.L_305 - .L_304)


	//   ....[0]....
.L_304:
        /*005c*/ 	.word	0x000000c0


	//   ....[1]....
        /*0060*/ 	.word	0x00000160


	//----- nvinfo : EIATTR_CBANK_PARAM_SIZE
	.align		4
.L_305:
        /*0064*/ 	.byte	0x03, 0x19
        /*0066*/ 	.short	0x0018


	//----- nvinfo : EIATTR_PARAM_CBANK
	.align		4
        /*0068*/ 	.byte	0x04, 0x0a
        /*006a*/ 	.short	(.L_307 - .L_306)
	.align		4
.L_306:
        /*006c*/ 	.word	index@(.nv.constant0._Z15transposeMatrixPdS_ii)
        /*0070*/ 	.short	0x0380
        /*0072*/ 	.short	0x0018


	//----- nvinfo : EIATTR_SW_WAR
	.align		4
.L_307:
        /*0074*/ 	.byte	0x04, 0x36
        /*0076*/ 	.short	(.L_309 - .L_308)
.L_308:
        /*0078*/ 	.word	0x00000008
.L_309:


//--------------------- .nv.info._Z14matrixMultiplyPdS_S_iii --------------------------
	.section	.nv.info._Z14matrixMultiplyPdS_S_iii,"",@"SHT_CUDA_INFO"
	.sectionflags	@""
	.align	4


	//----- nvinfo : EIATTR_CUDA_API_VERSION
	.align		4
        /*0000*/ 	.byte	0x04, 0x37
        /*0002*/ 	.short	(.L_311 - .L_310)
.L_310:
        /*0004*/ 	.word	0x00000082


	//----- nvinfo : EIATTR_KPARAM_INFO
	.align		4
.L_311:
        /*0008*/ 	.byte	0x04, 0x17
        /*000a*/ 	.short	(.L_313 - .L_312)
.L_312:
        /*000c*/ 	.word	0x00000000
        /*0010*/ 	.short	0x0005
        /*0012*/ 	.short	0x0020
        /*0014*/ 	.byte	0x00, 0xf0, 0x11, 0x00


	//----- nvinfo : EIATTR_KPARAM_INFO
	.align		4
.L_313:
        /*0018*/ 	.byte	0x04, 0x17
        /*001a*/ 	.short	(.L_315 - .L_314)
.L_314:
        /*001c*/ 	.word	0x00000000
        /*0020*/ 	.short	0x0004
        /*0022*/ 	.short	0x001c
        /*0024*/ 	.byte	0x00, 0xf0, 0x11, 0x00


	//----- nvinfo : EIATTR_KPARAM_INFO
	.align		4
.L_315:
        /*0028*/ 	.byte	0x04, 0x17
        /*002a*/ 	.short	(.L_317 - .L_316)
.L_316:
        /*002c*/ 	.word	0x00000000
        /*0030*/ 	.short	0x0003
        /*0032*/ 	.short	0x0018
        /*0034*/ 	.byte	0x00, 0xf0, 0x11, 0x00


	//----- nvinfo : EIATTR_KPARAM_INFO
	.align		4
.L_317:
        /*0038*/ 	.byte	0x04, 0x17
        /*003a*/ 	.short	(.L_319 - .L_318)
.L_318:
        /*003c*/ 	.word	0x00000000
        /*0040*/ 	.short	0x0002
        /*0042*/ 	.short	0x0010
        /*0044*/ 	.byte	0x00, 0xf5, 0x21, 0x00


	//----- nvinfo : EIATTR_KPARAM_INFO
	.align		4
.L_319:
        /*0048*/ 	.byte	0x04, 0x17
        /*004a*/ 	.short	(.L_321 - .L_320)
.L_320:
        /*004c*/ 	.word	0x00000000
        /*0050*/ 	.short	0x0001
        /*0052*/ 	.short	0x0008
        /*0054*/ 	.byte	0x00, 0xf5, 0x21, 0x00


	//----- nvinfo : EIATTR_KPARAM_INFO
	.align		4
.L_321:
        /*0058*/ 	.byte	0x04, 0x17
        /*005a*/ 	.short	(.L_323 - .L_322)
.L_322:
        /*005c*/ 	.word	0x00000000
        /*0060*/ 	.short	0x0000
        /*0062*/ 	.short	0x0000
        /*0064*/ 	.byte	0x00, 0xf5, 0x21, 0x00


	//----- nvinfo : EIATTR_SPARSE_MMA_MASK
	.align		4
.L_323:
        /*0068*/ 	.byte	0x03, 0x50
        /*006a*/ 	.short	0x0000


	//----- nvinfo : EIATTR_MAXREG_COUNT
	.align		4
        /*006c*/ 	.byte	0x03, 0x1b
        /*006e*/ 	.short	0x00ff


	//----- nvinfo : EIATTR_MERCURY_ISA_VERSION
	.align		4
        /*0070*/ 	.byte	0x03, 0x5f
        /*0072*/ 	.short	0x0101


	//----- nvinfo : EIATTR_VRC_CTA_INIT_COUNT
	.align		4
        /*0074*/ 	.byte	0x02, 0x4a
	.zero		1
	.zero		1


	//----- nvinfo : EIATTR_EXIT_INSTR_OFFSETS
	.align		4
        /*0078*/ 	.byte	0x04, 0x1c
        /*007a*/ 	.short	(.L_325 - .L_324)


	//   ....[0]....
.L_324:
        /*007c*/ 	.word	0x000000d0


	//   ....[1]....
        /*0080*/ 	.word	0x000008f0


	//----- nvinfo : EIATTR_CBANK_PARAM_SIZE
	.align		4
.L_325:
        /*0084*/ 	.byte	0x03, 0x19
        /*0086*/ 	.short	0x0024


	//----- nvinfo : EIATTR_PARAM_CBANK
	.align		4
        /*0088*/ 	.byte	0x04, 0x0a
        /*008a*/ 	.short	(.L_327 - .L_326)
	.align		4
.L_326:
        /*008c*/ 	.word	index@(.nv.constant0._Z14matrixMultiplyPdS_S_iii)
        /*0090*/ 	.short	0x0380
        /*0092*/ 	.short	0x0024


	//----- nvinfo : EIATTR_SW_WAR
	.align		4
.L_327:
        /*0094*/ 	.byte	0x04, 0x36
        /*0096*/ 	.short	(.L_329 - .L_328)
.L_328:
        /*0098*/ 	.word	0x00000008
.L_329:


//--------------------- .nv.info._Z10vectorNormPdS_i --------------------------
	.section	.nv.info._Z10vectorNormPdS_i,"",@"SHT_CUDA_INFO"
	.sectionflags	@""
	.align	4


	//----- nvinfo : EIATTR_CUDA_API_VERSION
	.align		4
        /*0000*/ 	.byte	0x04, 0x37
        /*0002*/ 	.short	(.L_331 - .L_330)
.L_330:
        /*0004*/ 	.word	0x00000082


	//----- nvinfo : EIATTR_KPARAM_INFO
	.align		4
.L_331:
        /*0008*/ 	.byte	0x04, 0x17
        /*000a*/ 	.short	(.L_333 - .L_332)
.L_332:
        /*000c*/ 	.word	0x00000000
        /*0010*/ 	.short	0x0002
        /*0012*/ 	.short	0x0010
        /*0014*/ 	.byte	0x00, 0xf0, 0x11, 0x00


	//----- nvinfo : EIATTR_KPARAM_INFO
	.align		4
.L_333:
        /*0018*/ 	.byte	0x04, 0x17
        /*001a*/ 	.short	(.L_335 - .L_334)
.L_334:
        /*001c*/ 	.word	0x00000000
        /*0020*/ 	.short	0x0001
        /*0022*/ 	.short	0x0008
        /*0024*/ 	.byte	0x00, 0xf5, 0x21, 0x00


	//----- nvinfo : EIATTR_KPARAM_INFO
	.align		4
.L_335:
        /*0028*/ 	.byte	0x04, 0x17
        /*002a*/ 	.short	(.L_337 - .L_336)
.L_336:
        /*002c*/ 	.word	0x00000000
        /*0030*/ 	.short	0x0000
        /*0032*/ 	.short	0x0000
        /*0034*/ 	.byte	0x00, 0xf5, 0x21, 0x00


	//----- nvinfo : EIATTR_SPARSE_MMA_MASK
	.align		4
.L_337:
        /*0038*/ 	.byte	0x03, 0x50
        /*003a*/ 	.short	0x0000


	//----- nvinfo : EIATTR_MAXREG_COUNT
	.align		4
        /*003c*/ 	.byte	0x03, 0x1b
        /*003e*/ 	.short	0x00ff


	//----- nvinfo : EIATTR_NUM_BARRIERS
	.align		4
        /*0040*/ 	.byte	0x02, 0x4c
        /*0042*/ 	.byte	0x01
	.zero		1


	//----- nvinfo : EIATTR_MERCURY_ISA_VERSION
	.align		4
        /*0044*/ 	.byte	0x03, 0x5f
        /*0046*/ 	.short	0x0101


	//----- nvinfo : EIATTR_VRC_CTA_INIT_COUNT
	.align		4
        /*0048*/ 	.byte	0x02, 0x4a
	.zero		1
	.zero		1


	//----- nvinfo : EIATTR_EXIT_INSTR_OFFSETS
	.align		4
        /*004c*/ 	.byte	0x04, 0x1c
        /*004e*/ 	.short	(.L_339 - .L_338)


	//   ....[0]....
.L_338:
        /*0050*/ 	.word	0x000002a0


	//   ....[1]....
        /*0054*/ 	.word	0x00000310


	//----- nvinfo : EIATTR_CRS_STACK_SIZE
	.align		4
.L_339:
        /*0058*/ 	.byte	0x04, 0x1e
        /*005a*/ 	.short	(.L_341 - .L_340)
.L_340:
        /*005c*/ 	.word	0x00000000


	//----- nvinfo : EIATTR_CBANK_PARAM_SIZE
	.align		4
.L_341:
        /*0060*/ 	.byte	0x03, 0x19
        /*0062*/ 	.short	0x0014


	//----- nvinfo : EIATTR_PARAM_CBANK
	.align		4
        /*0064*/ 	.byte	0x04, 0x0a
        /*0066*/ 	.short	(.L_343 - .L_342)
	.align		4
.L_342:
        /*0068*/ 	.word	index@(.nv.constant0._Z10vectorNormPdS_i)
        /*006c*/ 	.short	0x0380
        /*006e*/ 	.short	0x0014


	//----- nvinfo : EIATTR_SW_WAR
	.align		4
.L_343:
        /*0070*/ 	.byte	0x04, 0x36
        /*0072*/ 	.short	(.L_345 - .L_344)
.L_344:
        /*0074*/ 	.word	0x00000008
.L_345:


//--------------------- .nv.callgraph             --------------------------
	.section	.nv.callgraph,"",@"SHT_CUDA_CALLGRAPH"
	.align	4
	.sectionentsize	8
	.align		4
        /*0000*/ 	.word	0x00000000
	.align		4
        /*0004*/ 	.word	0xffffffff
	.align		4
        /*0008*/ 	.word	0x00000000
	.align		4
        /*000c*/ 	.word	0xfffffffe
	.align		4
        /*0010*/ 	.word	0x00000000
	.align		4
        /*0014*/ 	.word	0xfffffffd
	.align		4
        /*0018*/ 	.word	0x00000000
	.align		4
        /*001c*/ 	.word	0xfffffffc


//--------------------- .text._Z18setDiagonalElementPddii --------------------------
	.section	.text._Z18setDiagonalElementPddii,"ax",@progbits
	.align	128
        .global         _Z18setDiagonalElementPddii
        .type           _Z18setDiagonalElementPddii,@function
        .size           _Z18setDiagonalElementPddii,(.L_x_66 - _Z18setDiagonalElementPddii)
        .other          _Z18setDiagonalElementPddii,@"STO_CUDA_ENTRY STV_DEFAULT"
_Z18setDiagonalElementPddii:
.text._Z18setDiagonalElementPddii:
[----:B------:R-:W-:Y:S08]  /*0000*/  LDC R1, c[0x0][0x37c] ;  /* 0x0000df00ff017b82 */ /* 0x000ff00000000800 */
[----:B------:R-:W0:Y:S01]  /*0010*/  LDC.64 R6, c[0x0][0x390] ;  /* 0x0000e400ff067b82 */ /* 0x000e220000000a00 */
[----:B------:R-:W1:Y:S07]  /*0020*/  LDCU.64 UR4, c[0x0][0x358] ;  /* 0x00006b00ff0477ac */ /* 0x000e6e0008000a00 */
[----:B------:R-:W2:Y:S08]  /*0030*/  LDC.64 R2, c[0x0][0x380] ;  /* 0x0000e000ff027b82 */ /* 0x000eb00000000a00 */
[----:B------:R-:W1:Y:S01]  /*0040*/  LDC.64 R4, c[0x0][0x388] ;  /* 0x0000e200ff047b82 */ /* 0x000e620000000a00 */
[----:B0-----:R-:W-:-:S04]  /*0050*/  IMAD R7, R7, R6, R7 ;  /* 0x0000000607077224 */ /* 0x001fc800078e0207 */
[----:B--2---:R-:W-:-:S05]  /*0060*/  IMAD.WIDE R2, R7, 0x8, R2 ;  /* 0x0000000807027825 */ /* 0x004fca00078e0202 */
[----:B-1----:R-:W-:Y:S01]  /*0070*/  STG.E.64 desc[UR4][R2.64], R4 ;  /* 0x0000000402007986 */ /* 0x002fe2000c101b04 */
[----:B------:R-:W-:Y:S05]  /*0080*/  EXIT ;  /* 0x000000000000794d */ /* 0x000fea0003800000 */
.L_x_0:
[----:B------:R-:W-:-:S00]  /*0090*/  BRA `(.L_x_0) ;  /* 0xfffffffc00fc7947 */ /* 0x000fc0000383ffff */
[----:B------:R-:W-:-:S00]  /*00a0*/  NOP ;  /* 0x0000000000007918 */ /* 0x000fc00000000000 */
        /* <DEDUP_REMOVED lines=13> */
.L_x_66:


//--------------------- .text._Z18initIdentityMatrixPdii --------------------------
	.section	.text._Z18initIdentityMatrixPdii,"ax",@progbits
	.align	128
        .global         _Z18initIdentityMatrixPdii
        .type           _Z18initIdentityMatrixPdii,@function
        .size           _Z18initIdentityMatrixPdii,(.L_x_67 - _Z18initIdentityMatrixPdii)
        .other          _Z18initIdentityMatrixPdii,@"STO_CUDA_ENTRY STV_DEFAULT"
_Z18initIdentityMatrixPdii:
.text._Z18initIdentityMatrixPdii:
[----:B------:R-:W-:Y:S01]  /*0000*/  LDC R1, c[0x0][0x37c] ;  /* 0x0000df00ff017b82 */ /* 0x000fe20000000800 */
[----:B------:R-:W0:Y:S07]  /*0010*/  S2R R2, SR_TID.X ;  /* 0x0000000000027919 */ /* 0x000e2e0000002100 */
[----:B------:R-:W0:Y:S08]  /*0020*/  S2UR UR4, SR_CTAID.X ;  /* 0x00000000000479c3 */ /* 0x000e300000002500 */
[----:B------:R-:W0:Y:S08]  /*0030*/  LDC R3, c[0x0][0x360] ;  /* 0x0000d800ff037b82 */ /* 0x000e300000000800 */
[----:B------:R-:W1:Y:S01]  /*0040*/  LDC R0, c[0x0][0x388] ;  /* 0x0000e200ff007b82 */ /* 0x000e620000000800 */
[----:B0-----:R-:W-:Y:S01]  /*0050*/  IMAD R3, R3, UR4, R2 ;  /* 0x0000000403037c24 */ /* 0x001fe2000f8e0202 */
[----:B-1----:R-:W-:-:S04]  /*0060*/  ISETP.GE.AND P0, PT, R0, 0x1, PT ;  /* 0x000000010000780c */ /* 0x002fc80003f06270 */
[----:B------:R-:W-:-:S13]  /*0070*/  ISETP.GE.OR P0, PT, R3, R0, !P0 ;  /* 0x000000000300720c */ /* 0x000fda0004706670 */
[----:B------:R-:W-:Y:S05]  /*0080*/  @P0 EXIT ;  /* 0x000000000000094d */ /* 0x000fea0003800000 */
[----:B------:R-:W0:Y:S01]  /*0090*/  LDCU UR4, c[0x0][0x38c] ;  /* 0x00007180ff0477ac */ /* 0x000e220008000800 */
[C---:B------:R-:W-:Y:S01]  /*00a0*/  ISETP.GE.U32.AND P1, PT, R0.reuse, 0x8, PT ;  /* 0x000000080000780c */ /* 0x040fe20003f26070 */
[----:B------:R-:W-:Y:S01]  /*00b0*/  IMAD.MOV.U32 R4, RZ, RZ, RZ ;  /* 0x000000ffff047224 */ /* 0x000fe200078e00ff */
[----:B------:R-:W-:Y:S01]  /*00c0*/  LOP3.LUT R18, R0, 0x7, RZ, 0xc0, !PT ;  /* 0x0000000700127812 */ /* 0x000fe200078ec0ff */
[----:B------:R-:W1:Y:S03]  /*00d0*/  LDCU.64 UR12, c[0x0][0x358] ;  /* 0x00006b00ff0c77ac */ /* 0x000e660008000a00 */
[----:B------:R-:W-:Y:S01]  /*00e0*/  ISETP.NE.AND P0, PT, R18, RZ, PT ;  /* 0x000000ff1200720c */ /* 0x000fe20003f05270 */
[----:B0-----:R-:W-:-:S06]  /*00f0*/  IMAD R2, R3, UR4, RZ ;  /* 0x0000000403027c24 */ /* 0x001fcc000f8e02ff */
[----:B------:R-:W-:Y:S06]  /*0100*/  @!P1 BRA `(.L_x_1) ;  /* 0x0000000000cc9947 */ /* 0x000fec0003800000 */
[----:B------:R-:W0:Y:S01]  /*0110*/  LDCU.64 UR6, c[0x0][0x380] ;  /* 0x00007000ff0677ac */ /* 0x000e220008000a00 */
[----:B------:R-:W-:Y:S01]  /*0120*/  LOP3.LUT R4, R0, 0x7ffffff8, RZ, 0xc0, !PT ;  /* 0x7ffffff800047812 */ /* 0x000fe200078ec0ff */
[----:B------:R-:W-:Y:S02]  /*0130*/  IMAD.MOV R5, RZ, RZ, -R3 ;  /* 0x000000ffff057224 */ /* 0x000fe400078e0a03 */
[----:B------:R-:W-:Y:S01]  /*0140*/  IMAD.MOV.U32 R19, RZ, RZ, R2 ;  /* 0x000000ffff137224 */ /* 0x000fe200078e0002 */
[----:B------:R-:W-:Y:S01]  /*0150*/  UMOV UR4, URZ ;  /* 0x000000ff00047c82 */ /* 0x000fe20008000000 */
[----:B0-----:R-:W-:-:S04]  /*0160*/  UIADD3 UR5, UP0, UPT, UR6, 0x20, URZ ;  /* 0x0000002006057890 */ /* 0x001fc8000ff1e0ff */
[----:B------:R-:W-:-:S12]  /*0170*/  UIADD3.X UR6, UPT, UPT, URZ, UR7, URZ, UP0, !UPT ;  /* 0x00000007ff067290 */ /* 0x000fd800087fe4ff */
.L_x_2:
[----:B------:R-:W-:Y:S01]  /*0180*/  UIADD3 UR7, UPT, UPT, UR4, 0x1, URZ ;  /* 0x0000000104077890 */ /* 0x000fe2000fffe0ff */
[----:B------:R-:W-:Y:S01]  /*0190*/  ISETP.NE.AND P1, PT, R5, RZ, PT ;  /* 0x000000ff0500720c */ /* 0x000fe20003f25270 */
[----:B------:R-:W-:Y:S01]  /*01a0*/  UIADD3 UR8, UPT, UPT, UR4, 0x2, URZ ;  /* 0x0000000204087890 */ /* 0x000fe2000fffe0ff */
[----:B0-----:R-:W-:Y:S01]  /*01b0*/  IMAD.U32 R6, RZ, RZ, UR5 ;  /* 0x00000005ff067e24 */ /* 0x001fe2000f8e00ff */
[----:B------:R-:W-:Y:S01]  /*01c0*/  UIADD3 UR9, UPT, UPT, UR4, 0x3, URZ ;  /* 0x0000000304097890 */ /* 0x000fe2000fffe0ff */
[----:B------:R-:W-:Y:S01]  /*01d0*/  FSEL R9, RZ, 1.875, P1 ;  /* 0x3ff00000ff097808 */ /* 0x000fe20000800000 */
[----:B------:R-:W-:Y:S01]  /*01e0*/  IMAD.U32 R7, RZ, RZ, UR6 ;  /* 0x00000006ff077e24 */ /* 0x000fe2000f8e00ff */
[C---:B------:R-:W-:Y:S01]  /*01f0*/  ISETP.NE.AND P2, PT, R3.reuse, UR7, PT ;  /* 0x0000000703007c0c */ /* 0x040fe2000bf45270 */
[----:B------:R-:W-:Y:S01]  /*0200*/  UIADD3 UR7, UPT, UPT, UR4, 0x4, URZ ;  /* 0x0000000404077890 */ /* 0x000fe2000fffe0ff */
[----:B------:R-:W-:Y:S01]  /*0210*/  ISETP.NE.AND P1, PT, R3, UR8, PT ;  /* 0x0000000803007c0c */ /* 0x000fe2000bf25270 */
[----:B------:R-:W-:Y:S01]  /*0220*/  IMAD.WIDE R6, R19, 0x8, R6 ;  /* 0x0000000813067825 */ /* 0x000fe200078e0206 */
[----:B------:R-:W-:Y:S01]  /*0230*/  UIADD3 UR8, UPT, UPT, UR4, 0x5, URZ ;  /* 0x0000000504087890 */ /* 0x000fe2000fffe0ff */
[----:B------:R-:W-:Y:S01]  /*0240*/  FSEL R11, RZ, 1.875, P2 ;  /* 0x3ff00000ff0b7808 */ /* 0x000fe20001000000 */
[----:B------:R-:W-:Y:S01]  /*0250*/  UIADD3 UR10, UPT, UPT, UR4, 0x6, URZ ;  /* 0x00000006040a7890 */ /* 0x000fe2000fffe0ff */
[----:B------:R-:W-:Y:S01]  /*0260*/  FSEL R13, RZ, 1.875, P1 ;  /* 0x3ff00000ff0d7808 */ /* 0x000fe20000800000 */
[----:B------:R-:W-:Y:S01]  /*0270*/  IMAD.MOV.U32 R8, RZ, RZ, RZ ;  /* 0x000000ffff087224 */ /* 0x000fe200078e00ff */
[C---:B------:R-:W-:Y:S01]  /*0280*/  ISETP.NE.AND P1, PT, R3.reuse, UR7, PT ;  /* 0x0000000703007c0c */ /* 0x040fe2000bf25270 */
[----:B------:R-:W-:Y:S01]  /*0290*/  UIADD3 UR7, UPT, UPT, UR4, 0x7, URZ ;  /* 0x0000000704077890 */ /* 0x000fe2000fffe0ff */
[C---:B------:R-:W-:Y:S01]  /*02a0*/  ISETP.NE.AND P2, PT, R3.reuse, UR9, PT ;  /* 0x0000000903007c0c */ /* 0x040fe2000bf45270 */
[----:B------:R-:W-:Y:S01]  /*02b0*/  UIADD3 UR4, UPT, UPT, UR4, 0x8, URZ ;  /* 0x0000000804047890 */ /* 0x000fe2000fffe0ff */
[----:B-1----:R0:W-:Y:S01]  /*02c0*/  STG.E.64 desc[UR12][R6.64+-0x20], R8 ;  /* 0xffffe00806007986 */ /* 0x0021e2000c101b0c */
[----:B------:R-:W-:Y:S01]  /*02d0*/  IMAD.MOV.U32 R10, RZ, RZ, RZ ;  /* 0x000000ffff0a7224 */ /* 0x000fe200078e00ff */
[----:B------:R-:W-:Y:S01]  /*02e0*/  FSEL R15, RZ, 1.875, P2 ;  /* 0x3ff00000ff0f7808 */ /* 0x000fe20001000000 */
[----:B------:R-:W-:Y:S01]  /*02f0*/  IMAD.MOV.U32 R12, RZ, RZ, RZ ;  /* 0x000000ffff0c7224 */ /* 0x000fe200078e00ff */
[C---:B------:R-:W-:Y:S01]  /*0300*/  ISETP.NE.AND P3, PT, R3.reuse, UR8, PT ;  /* 0x0000000803007c0c */ /* 0x040fe2000bf65270 */
[----:B------:R-:W-:Y:S01]  /*0310*/  IMAD.MOV.U32 R14, RZ, RZ, RZ ;  /* 0x000000ffff0e7224 */ /* 0x000fe200078e00ff */
[----:B------:R-:W-:Y:S01]  /*0320*/  ISETP.NE.AND P2, PT, R3, UR10, PT ;  /* 0x0000000a03007c0c */ /* 0x000fe2000bf45270 */
[----:B------:R1:W-:Y:S01]  /*0330*/  STG.E.64 desc[UR12][R6.64+-0x18], R10 ;  /* 0xffffe80a06007986 */ /* 0x0003e2000c101b0c */
[----:B------:R-:W-:-:S02]  /*0340*/  IMAD.MOV.U32 R16, RZ, RZ, RZ ;  /* 0x000000ffff107224 */ /* 0x000fc400078e00ff */
[----:B------:R-:W-:Y:S01]  /*0350*/  VIADD R5, R5, 0x8 ;  /* 0x0000000805057836 */ /* 0x000fe20000000000 */
[----:B------:R2:W-:Y:S01]  /*0360*/  STG.E.64 desc[UR12][R6.64+-0x10], R12 ;  /* 0xfffff00c06007986 */ /* 0x0005e2000c101b0c */
[----:B------:R-:W-:Y:S01]  /*0370*/  VIADD R19, R19, 0x8 ;  /* 0x0000000813137836 */ /* 0x000fe20000000000 */
[----:B0-----:R-:W-:Y:S02]  /*0380*/  FSEL R9, RZ, 1.875, P1 ;  /* 0x3ff00000ff097808 */ /* 0x001fe40000800000 */
[----:B------:R0:W-:Y:S01]  /*0390*/  STG.E.64 desc[UR12][R6.64+-0x8], R14 ;  /* 0xfffff80e06007986 */ /* 0x0001e2000c101b0c */
[----:B------:R-:W-:-:S03]  /*03a0*/  ISETP.NE.AND P1, PT, R3, UR7, PT ;  /* 0x0000000703007c0c */ /* 0x000fc6000bf25270 */
[----:B------:R0:W-:Y:S01]  /*03b0*/  STG.E.64 desc[UR12][R6.64], R8 ;  /* 0x0000000806007986 */ /* 0x0001e2000c101b0c */
[----:B------:R-:W-:Y:S02]  /*03c0*/  FSEL R17, RZ, 1.875, P1 ;  /* 0x3ff00000ff117808 */ /* 0x000fe40000800000 */
[----:B------:R-:W-:Y:S02]  /*03d0*/  ISETP.NE.AND P1, PT, R4, UR4, PT ;  /* 0x0000000404007c0c */ /* 0x000fe4000bf25270 */
[----:B-1----:R-:W-:Y:S01]  /*03e0*/  FSEL R11, RZ, 1.875, P3 ;  /* 0x3ff00000ff0b7808 */ /* 0x002fe20001800000 */
[----:B------:R0:W-:Y:S01]  /*03f0*/  STG.E.64 desc[UR12][R6.64+0x18], R16 ;  /* 0x0000181006007986 */ /* 0x0001e2000c101b0c */
[----:B--2---:R-:W-:-:S03]  /*0400*/  FSEL R13, RZ, 1.875, P2 ;  /* 0x3ff00000ff0d7808 */ /* 0x004fc60001000000 */
[----:B------:R0:W-:Y:S04]  /*0410*/  STG.E.64 desc[UR12][R6.64+0x8], R10 ;  /* 0x0000080a06007986 */ /* 0x0001e8000c101b0c */
[----:B------:R0:W-:Y:S02]  /*0420*/  STG.E.64 desc[UR12][R6.64+0x10], R12 ;  /* 0x0000100c06007986 */ /* 0x0001e4000c101b0c */
[----:B------:R-:W-:Y:S05]  /*0430*/  @P1 BRA `(.L_x_2) ;  /* 0xfffffffc00501947 */ /* 0x000fea000383ffff */
.L_x_1:
[----:B-1----:R-:W-:Y:S05]  /*0440*/  @!P0 EXIT ;  /* 0x000000000000894d */ /* 0x002fea0003800000 */
[----:B------:R-:W-:Y:S02]  /*0450*/  ISETP.GE.U32.AND P1, PT, R18, 0x4, PT ;  /* 0x000000041200780c */ /* 0x000fe40003f26070 */
[----:B0-----:R-:W-:-:S04]  /*0460*/  LOP3.LUT R16, R0, 0x3, RZ, 0xc0, !PT ;  /* 0x0000000300107812 */ /* 0x001fc800078ec0ff */
[----:B------:R-:W-:-:S07]  /*0470*/  ISETP.NE.AND P0, PT, R16, RZ, PT ;  /* 0x000000ff1000720c */ /* 0x000fce0003f05270 */
[----:B------:R-:W-:Y:S06]  /*0480*/  @!P1 BRA `(.L_x_3) ;  /* 0x00000000005c9947 */ /* 0x000fec0003800000 */
[----:B------:R-:W0:Y:S01]  /*0490*/  LDC.64 R6, c[0x0][0x380] ;  /* 0x0000e000ff067b82 */ /* 0x000e220000000a00 */
[C---:B------:R-:W-:Y:S01]  /*04a0*/  VIADD R8, R4.reuse, 0x1 ;  /* 0x0000000104087836 */ /* 0x040fe20000000000 */
[C---:B------:R-:W-:Y:S01]  /*04b0*/  ISETP.NE.AND P2, PT, R3.reuse, R4, PT ;  /* 0x000000040300720c */ /* 0x040fe20003f45270 */
[----:B------:R-:W-:Y:S02]  /*04c0*/  VIADD R10, R4, 0x2 ;  /* 0x00000002040a7836 */ /* 0x000fe40000000000 */
[----:B------:R-:W-:Y:S01]  /*04d0*/  IMAD.IADD R5, R2, 0x1, R4 ;  /* 0x0000000102057824 */ /* 0x000fe200078e0204 */
[C---:B------:R-:W-:Y:S01]  /*04e0*/  ISETP.NE.AND P1, PT, R3.reuse, R8, PT ;  /* 0x000000080300720c */ /* 0x040fe20003f25270 */
[C---:B------:R-:W-:Y:S01]  /*04f0*/  VIADD R8, R4.reuse, 0x3 ;  /* 0x0000000304087836 */ /* 0x040fe20000000000 */
[----:B------:R-:W-:Y:S01]  /*0500*/  FSEL R9, RZ, 1.875, P2 ;  /* 0x3ff00000ff097808 */ /* 0x000fe20001000000 */
[----:B------:R-:W-:Y:S01]  /*0510*/  IMAD.MOV.U32 R12, RZ, RZ, RZ ;  /* 0x000000ffff0c7224 */ /* 0x000fe200078e00ff */
[C---:B------:R-:W-:Y:S01]  /*0520*/  ISETP.NE.AND P2, PT, R3.reuse, R10, PT ;  /* 0x0000000a0300720c */ /* 0x040fe20003f45270 */
[----:B------:R-:W-:Y:S01]  /*0530*/  IMAD.MOV.U32 R10, RZ, RZ, RZ ;  /* 0x000000ffff0a7224 */ /* 0x000fe200078e00ff */
[----:B------:R-:W-:Y:S01]  /*0540*/  ISETP.NE.AND P3, PT, R3, R8, PT ;  /* 0x000000080300720c */ /* 0x000fe20003f65270 */
[----:B------:R-:W-:Y:S01]  /*0550*/  IMAD.MOV.U32 R8, RZ, RZ, RZ ;  /* 0x000000ffff087224 */ /* 0x000fe200078e00ff */
[----:B------:R-:W-:Y:S01]  /*0560*/  FSEL R11, RZ, 1.875, P1 ;  /* 0x3ff00000ff0b7808 */ /* 0x000fe20000800000 */
[----:B------:R-:W-:Y:S01]  /*0570*/  IMAD.MOV.U32 R14, RZ, RZ, RZ ;  /* 0x000000ffff0e7224 */ /* 0x000fe200078e00ff */
[----:B------:R-:W-:Y:S01]  /*0580*/  FSEL R13, RZ, 1.875, P2 ;  /* 0x3ff00000ff0d7808 */ /* 0x000fe20001000000 */
[----:B------:R-:W-:Y:S01]  /*0590*/  VIADD R4, R4, 0x4 ;  /* 0x0000000404047836 */ /* 0x000fe20000000000 */
[----:B------:R-:W-:Y:S01]  /*05a0*/  FSEL R15, RZ, 1.875, P3 ;  /* 0x3ff00000ff0f7808 */ /* 0x000fe20001800000 */
[----:B0-----:R-:W-:-:S05]  /*05b0*/  IMAD.WIDE R6, R5, 0x8, R6 ;  /* 0x0000000805067825 */ /* 0x001fca00078e0206 */
[----:B------:R0:W-:Y:S04]  /*05c0*/  STG.E.64 desc[UR12][R6.64], R8 ;  /* 0x0000000806007986 */ /* 0x0001e8000c101b0c */
[----:B------:R0:W-:Y:S04]  /*05d0*/  STG.E.64 desc[UR12][R6.64+0x8], R10 ;  /* 0x0000080a06007986 */ /* 0x0001e8000c101b0c */
[----:B------:R0:W-:Y:S04]  /*05e0*/  STG.E.64 desc[UR12][R6.64+0x10], R12 ;  /* 0x0000100c06007986 */ /* 0x0001e8000c101b0c */
[----:B------:R0:W-:Y:S02]  /*05f0*/  STG.E.64 desc[UR12][R6.64+0x18], R14 ;  /* 0x0000180e06007986 */ /* 0x0001e4000c101b0c */
.L_x_3:
[----:B------:R-:W-:Y:S05]  /*0600*/  @!P0 EXIT ;  /* 0x000000000000894d */ /* 0x000fea0003800000 */
[----:B------:R-:W-:Y:S02]  /*0610*/  ISETP.NE.AND P0, PT, R16, 0x1, PT ;  /* 0x000000011000780c */ /* 0x000fe40003f05270 */
[----:B------:R-:W-:-:S04]  /*0620*/  LOP3.LUT R0, R0, 0x1, RZ, 0xc0, !PT ;  /* 0x0000000100007812 */ /* 0x000fc800078ec0ff */
[----:B------:R-:W-:-:S07]  /*0630*/  ISETP.NE.U32.AND P1, PT, R0, 0x1, PT ;  /* 0x000000010000780c */ /* 0x000fce0003f25070 */
[----:B------:R-:W-:Y:S06]  /*0640*/  @!P0 BRA `(.L_x_4) ;  /* 0x0000000000348947 */ /* 0x000fec0003800000 */
[----:B0-----:R-:W0:Y:S01]  /*0650*/  LDC.64 R6, c[0x0][0x380] ;  /* 0x0000e000ff067b82 */ /* 0x001e220000000a00 */
[----:B------:R-:W-:Y:S01]  /*0660*/  VIADD R0, R4, 0x1 ;  /* 0x0000000104007836 */ /* 0x000fe20000000000 */
[C---:B------:R-:W-:Y:S01]  /*0670*/  ISETP.NE.AND P0, PT, R3.reuse, R4, PT ;  /* 0x000000040300720c */ /* 0x040fe20003f05270 */
[----:B------:R-:W-:Y:S02]  /*0680*/  IMAD.IADD R5, R2, 0x1, R4 ;  /* 0x0000000102057824 */ /* 0x000fe400078e0204 */
[----:B------:R-:W-:Y:S01]  /*0690*/  IMAD.MOV.U32 R8, RZ, RZ, RZ ;  /* 0x000000ffff087224 */ /* 0x000fe200078e00ff */
[----:B------:R-:W-:Y:S01]  /*06a0*/  ISETP.NE.AND P2, PT, R3, R0, PT ;  /* 0x000000000300720c */ /* 0x000fe20003f45270 */
[----:B------:R-:W-:Y:S01]  /*06b0*/  IMAD.MOV.U32 R10, RZ, RZ, RZ ;  /* 0x000000ffff0a7224 */ /* 0x000fe200078e00ff */
[----:B------:R-:W-:Y:S01]  /*06c0*/  FSEL R9, RZ, 1.875, P0 ;  /* 0x3ff00000ff097808 */ /* 0x000fe20000000000 */
[----:B------:R-:W-:Y:S01]  /*06d0*/  VIADD R4, R4, 0x2 ;  /* 0x0000000204047836 */ /* 0x000fe20000000000 */
[----:B------:R-:W-:Y:S01]  /*06e0*/  FSEL R11, RZ, 1.875, P2 ;  /* 0x3ff00000ff0b7808 */ /* 0x000fe20001000000 */
[----:B0-----:R-:W-:-:S05]  /*06f0*/  IMAD.WIDE R6, R5, 0x8, R6 ;  /* 0x0000000805067825 */ /* 0x001fca00078e0206 */
[----:B------:R1:W-:Y:S04]  /*0700*/  STG.E.64 desc[UR12][R6.64], R8 ;  /* 0x0000000806007986 */ /* 0x0003e8000c101b0c */
[----:B------:R1:W-:Y:S02]  /*0710*/  STG.E.64 desc[UR12][R6.64+0x8], R10 ;  /* 0x0000080a06007986 */ /* 0x0003e4000c101b0c */
.L_x_4:
[----:B------:R-:W-:Y:S05]  /*0720*/  @P1 EXIT ;  /* 0x000000000000194d */ /* 0x000fea0003800000 */
[----:B01----:R-:W0:Y:S01]  /*0730*/  LDC.64 R6, c[0x0][0x380] ;  /* 0x0000e000ff067b82 */ /* 0x003e220000000a00 */
[----:B------:R-:W-:Y:S01]  /*0740*/  ISETP.NE.AND P0, PT, R3, R4, PT ;  /* 0x000000040300720c */ /* 0x000fe20003f05270 */
[----:B------:R-:W-:Y:S02]  /*0750*/  IMAD.IADD R3, R2, 0x1, R4 ;  /* 0x0000000102037824 */ /* 0x000fe400078e0204 */
[----:B------:R-:W-:Y:S01]  /*0760*/  IMAD.MOV.U32 R4, RZ, RZ, RZ ;  /* 0x000000ffff047224 */ /* 0x000fe200078e00ff */
[----:B------:R-:W-:Y:S01]  /*0770*/  FSEL R5, RZ, 1.875, P0 ;  /* 0x3ff00000ff057808 */ /* 0x000fe20000000000 */
[----:B0-----:R-:W-:-:S05]  /*0780*/  IMAD.WIDE R2, R3, 0x8, R6 ;  /* 0x0000000803027825 */ /* 0x001fca00078e0206 */
[----:B------:R-:W-:Y:S01]  /*0790*/  STG.E.64 desc[UR12][R2.64], R4 ;  /* 0x0000000402007986 */ /* 0x000fe2000c101b0c */
[----:B------:R-:W-:Y:S05]  /*07a0*/  EXIT ;  /* 0x000000000000794d */ /* 0x000fea0003800000 */
.L_x_5:
        /* <DEDUP_REMOVED lines=13> */
.L_x_67:


//--------------------- .text._Z10extractRowPdS_iiiii --------------------------
	.section	.text._Z10extractRowPdS_iiiii,"ax",@progbits
	.align	128
        .global         _Z10extractRowPdS_iiiii
        .type           _Z10extractRowPdS_iiiii,@function
        .size           _Z10extractRowPdS_iiiii,(.L_x_68 - _Z10extractRowPdS_iiiii)
        .other          _Z10extractRowPdS_iiiii,@"STO_CUDA_ENTRY STV_DEFAULT"
_Z10extractRowPdS_iiiii:
.text._Z10extractRowPdS_iiiii:
[----:B------:R-:W-:Y:S01]  /*0000*/  LDC R1, c[0x0][0x37c] ;  /* 0x0000df00ff017b82 */ /* 0x000fe20000000800 */
[----:B------:R-:W0:Y:S07]  /*0010*/  S2R R0, SR_TID.X ;  /* 0x0000000000007919 */ /* 0x000e2e0000002100 */
[----:B------:R-:W0:Y:S01]  /*0020*/  S2UR UR5, SR_CTAID.X ;  /* 0x00000000000579c3 */ /* 0x000e220000002500 */
[----:B------:R-:W1:Y:S01]  /*0030*/  LDCU UR4, c[0x0][0x394] ;  /* 0x00007280ff0477ac */ /* 0x000e620008000800 */
[----:B------:R-:W1:Y:S06]  /*0040*/  LDCU UR6, c[0x0][0x39c] ;  /* 0x00007380ff0677ac */ /* 0x000e6c0008000800 */
[----:B------:R-:W0:Y:S01]  /*0050*/  LDC R7, c[0x0][0x360] ;  /* 0x0000d800ff077b82 */ /* 0x000e220000000800 */
[----:B-1----:R-:W-:Y:S01]  /*0060*/  UIADD3 UR4, UPT, UPT, UR4, -UR6, URZ ;  /* 0x8000000604047290 */ /* 0x002fe2000fffe0ff */
[----:B0-----:R-:W-:-:S05]  /*0070*/  IMAD R7, R7, UR5, R0 ;  /* 0x0000000507077c24 */ /* 0x001fca000f8e0200 */
[----:B------:R-:W-:-:S13]  /*0080*/  ISETP.GE.AND P0, PT, R7, UR4, PT ;  /* 0x0000000407007c0c */ /* 0x000fda000bf06270 */
[----:B------:R-:W-:Y:S05]  /*0090*/  @P0 EXIT ;  /* 0x000000000000094d */ /* 0x000fea0003800000 */
[----:B------:R-:W0:Y:S01]  /*00a0*/  LDC R5, c[0x0][0x398] ;  /* 0x0000e600ff057b82 */ /* 0x000e220000000800 */
[----:B------:R-:W0:Y:S01]  /*00b0*/  LDCU UR7, c[0x0][0x3a0] ;  /* 0x00007400ff0777ac */ /* 0x000e220008000800 */
[----:B------:R-:W-:Y:S01]  /*00c0*/  IADD3 R0, PT, PT, R7, UR6, RZ ;  /* 0x0000000607007c10 */ /* 0x000fe2000fffe0ff */
[----:B------:R-:W1:Y:S05]  /*00d0*/  LDCU.64 UR4, c[0x0][0x358] ;  /* 0x00006b00ff0477ac */ /* 0x000e6a0008000a00 */
[----:B------:R-:W2:Y:S01]  /*00e0*/  LDC.64 R2, c[0x0][0x380] ;  /* 0x0000e000ff027b82 */ /* 0x000ea20000000a00 */
[----:B0-----:R-:W-:-:S04]  /*00f0*/  IMAD R5, R5, UR7, R0 ;  /* 0x0000000705057c24 */ /* 0x001fc8000f8e0200 */
[----:B--2---:R-:W-:-:S03]  /*0100*/  IMAD.WIDE R2, R5, 0x8, R2 ;  /* 0x0000000805027825 */ /* 0x004fc600078e0202 */
[----:B------:R-:W0:Y:S03]  /*0110*/  LDC.64 R4, c[0x0][0x388] ;  /* 0x0000e200ff047b82 */ /* 0x000e260000000a00 */
[----:B-1----:R-:W2:Y:S01]  /*0120*/  LDG.E.64 R2, desc[UR4][R2.64] ;  /* 0x0000000402027981 */ /* 0x002ea2000c1e1b00 */
[----:B0-----:R-:W-:-:S05]  /*0130*/  IMAD.WIDE R4, R7, 0x8, R4 ;  /* 0x0000000807047825 */ /* 0x001fca00078e0204 */
[----:B--2---:R-:W-:Y:S01]  /*0140*/  STG.E.64 desc[UR4][R4.64], R2 ;  /* 0x0000000204007986 */ /* 0x004fe2000c101b04 */
[----:B------:R-:W-:Y:S05]  /*0150*/  EXIT ;  /* 0x000000000000794d */ /* 0x000fea0003800000 */
.L_x_6:
        /* <DEDUP_REMOVED lines=10> */
.L_x_68:


//--------------------- .text._Z13extractColumnPdS_iiiii --------------------------
	.section	.text._Z13extractColumnPdS_iiiii,"ax",@progbits
	.align	128
        .global         _Z13extractColumnPdS_iiiii
        .type           _Z13extractColumnPdS_iiiii,@function
        .size           _Z13extractColumnPdS_iiiii,(.L_x_69 - _Z13extractColumnPdS_iiiii)
        .other          _Z13extractColumnPdS_iiiii,@"STO_CUDA_ENTRY STV_DEFAULT"
_Z13extractColumnPdS_iiiii:
.text._Z13extractColumnPdS_iiiii:
        /* <DEDUP_REMOVED lines=22> */
.L_x_7:
        /* <DEDUP_REMOVED lines=10> */
.L_x_69:


//--------------------- .text._Z7copyRowPdS_iiiiii --------------------------
	.section	.text._Z7copyRowPdS_iiiiii,"ax",@progbits
	.align	128
        .global         _Z7copyRowPdS_iiiiii
        .type           _Z7copyRowPdS_iiiiii,@function
        .size           _Z7copyRowPdS_iiiiii,(.L_x_70 - _Z7copyRowPdS_iiiiii)
        .other          _Z7copyRowPdS_iiiiii,@"STO_CUDA_ENTRY STV_DEFAULT"
_Z7copyRowPdS_iiiiii:
.text._Z7copyRowPdS_iiiiii:
[----:B------:R-:W-:Y:S01]  /*0000*/  LDC R1, c[0x0][0x37c] ;  /* 0x0000df00ff017b82 */ /* 0x000fe20000000800 */
[----:B------:R-:W0:Y:S07]  /*0010*/  S2R R3, SR_TID.X ;  /* 0x0000000000037919 */ /* 0x000e2e0000002100 */
[----:B------:R-:W0:Y:S01]  /*0020*/  S2UR UR4, SR_CTAID.X ;  /* 0x00000000000479c3 */ /* 0x000e220000002500 */
[----:B------:R-:W1:Y:S07]  /*0030*/  LDCU UR5, c[0x0][0x390] ;  /* 0x00007200ff0577ac */ /* 0x000e6e0008000800 */
[----:B------:R-:W0:Y:S02]  /*0040*/  LDC R0, c[0x0][0x360] ;  /* 0x0000d800ff007b82 */ /* 0x000e240000000800 */
[----:B0-----:R-:W-:-:S05]  /*0050*/  IMAD R0, R0, UR4, R3 ;  /* 0x0000000400007c24 */ /* 0x001fca000f8e0203 */
[----:B-1----:R-:W-:-:S13]  /*0060*/  ISETP.GE.AND P0, PT, R0, UR5, PT ;  /* 0x0000000500007c0c */ /* 0x002fda000bf06270 */
[----:B------:R-:W-:Y:S05]  /*0070*/  @P0 EXIT ;  /* 0x000000000000094d */ /* 0x000fea0003800000 */
[----:B------:R-:W0:Y:S01]  /*0080*/  LDC.64 R6, c[0x0][0x398] ;  /* 0x0000e600ff067b82 */ /* 0x000e220000000a00 */
[----:B------:R-:W0:Y:S01]  /*0090*/  LDCU.64 UR6, c[0x0][0x3a0] ;  /* 0x00007400ff0677ac */ /* 0x000e220008000a00 */
[----:B------:R-:W1:Y:S06]  /*00a0*/  LDCU.64 UR4, c[0x0][0x358] ;  /* 0x00006b00ff0477ac */ /* 0x000e6c0008000a00 */
[----:B------:R-:W2:Y:S01]  /*00b0*/  LDC.64 R2, c[0x0][0x380] ;  /* 0x0000e000ff027b82 */ /* 0x000ea20000000a00 */
[----:B0-----:R-:W-:-:S04]  /*00c0*/  IMAD R5, R6, UR6, R0 ;  /* 0x0000000606057c24 */ /* 0x001fc8000f8e0200 */
[----:B--2---:R-:W-:-:S03]  /*00d0*/  IMAD.WIDE R2, R5, 0x8, R2 ;  /* 0x0000000805027825 */ /* 0x004fc600078e0202 */
[----:B------:R-:W0:Y:S03]  /*00e0*/  LDC.64 R4, c[0x0][0x388] ;  /* 0x0000e200ff047b82 */ /* 0x000e260000000a00 */
[----:B-1----:R-:W2:Y:S01]  /*00f0*/  LDG.E.64 R2, desc[UR4][R2.64] ;  /* 0x0000000402027981 */ /* 0x002ea2000c1e1b00 */
[----:B------:R-:W-:-:S04]  /*0100*/  IMAD R7, R7, UR7, R0 ;  /* 0x0000000707077c24 */ /* 0x000fc8000f8e0200 */
[----:B0-----:R-:W-:-:S05]  /*0110*/  IMAD.WIDE R4, R7, 0x8, R4 ;  /* 0x0000000807047825 */ /* 0x001fca00078e0204 */
[----:B--2---:R-:W-:Y:S01]  /*0120*/  STG.E.64 desc[UR4][R4.64], R2 ;  /* 0x0000000204007986 */ /* 0x004fe2000c101b04 */
[----:B------:R-:W-:Y:S05]  /*0130*/  EXIT ;  /* 0x000000000000794d */ /* 0x000fea0003800000 */
.L_x_8:
        /* <DEDUP_REMOVED lines=12> */
.L_x_70:


//--------------------- .text._Z10copyColumnPdS_iiiiii --------------------------
	.section	.text._Z10copyColumnPdS_iiiiii,"ax",@progbits
	.align	128
        .global         _Z10copyColumnPdS_iiiiii
        .type           _Z10copyColumnPdS_iiiiii,@function
        .size           _Z10copyColumnPdS_iiiiii,(.L_x_71 - _Z10copyColumnPdS_iiiiii)
        .other          _Z10copyColumnPdS_iiiiii,@"STO_CUDA_ENTRY STV_DEFAULT"
_Z10copyColumnPdS_iiiiii:
.text._Z10copyColumnPdS_iiiiii:
        /* <DEDUP_REMOVED lines=20> */
.L_x_9:
        /* <DEDUP_REMOVED lines=12> */
.L_x_71:


//--------------------- .text._Z15initZerosKernelPdi --------------------------
	.section	.text._Z15initZerosKernelPdi,"ax",@progbits
	.align	128
        .global         _Z15initZerosKernelPdi
        .type           _Z15initZerosKernelPdi,@function
        .size           _Z15initZerosKernelPdi,(.L_x_72 - _Z15initZerosKernelPdi)
        .other          _Z15initZerosKernelPdi,@"STO_CUDA_ENTRY STV_DEFAULT"
_Z15initZerosKernelPdi:
.text._Z15initZerosKernelPdi:
        /* <DEDUP_REMOVED lines=9> */
[----:B------:R-:W1:Y:S01]  /*0090*/  LDCU.64 UR4, c[0x0][0x358] ;  /* 0x00006b00ff0477ac */ /* 0x000e620008000a00 */
[----:B0-----:R-:W-:-:S05]  /*00a0*/  IMAD.WIDE R2, R5, 0x8, R2 ;  /* 0x0000000805027825 */ /* 0x001fca00078e0202 */
[----:B-1----:R-:W-:Y:S01]  /*00b0*/  STG.E.64 desc[UR4][R2.64], RZ ;  /* 0x000000ff02007986 */ /* 0x002fe2000c101b04 */
[----:B------:R-:W-:Y:S05]  /*00c0*/  EXIT ;  /* 0x000000000000794d */ /* 0x000fea0003800000 */
.L_x_10:
        /* <DEDUP_REMOVED lines=11> */
.L_x_72:


//--------------------- .text._Z13updateVMatrixPdS_iii --------------------------
	.section	.text._Z13updateVMatrixPdS_iii,"ax",@progbits
	.align	128
        .global         _Z13updateVMatrixPdS_iii
        .type           _Z13updateVMatrixPdS_iii,@function
        .size           _Z13updateVMatrixPdS_iii,(.L_x_73 - _Z13updateVMatrixPdS_iii)
        .other          _Z13updateVMatrixPdS_iii,@"STO_CUDA_ENTRY STV_DEFAULT"
_Z13updateVMatrixPdS_iii:
.text._Z13updateVMatrixPdS_iii:
        /* <DEDUP_REMOVED lines=8> */
[----:B------:R-:W0:Y:S01]  /*0080*/  LDCU UR10, c[0x0][0x394] ;  /* 0x00007280ff0a77ac */ /* 0x000e220008000800 */
[----:B------:R-:W-:Y:S01]  /*0090*/  CS2R R6, SRZ ;  /* 0x0000000000067805 */ /* 0x000fe2000001ff00 */
[----:B------:R-:W1:Y:S01]  /*00a0*/  LDCU.64 UR8, c[0x0][0x358] ;  /* 0x00006b00ff0877ac */ /* 0x000e620008000a00 */
[----:B0-----:R-:W-:-:S04]  /*00b0*/  UIADD3 UR4, UPT, UPT, UR10, 0x1, URZ ;  /* 0x000000010a047890 */ /* 0x001fc8000fffe0ff */
[----:B------:R-:W-:Y:S02]  /*00c0*/  UISETP.GE.AND UP0, UPT, UR4, UR7, UPT ;  /* 0x000000070400728c */ /* 0x000fe4000bf06270 */
[----:B------:R-:W-:-:S07]  /*00d0*/  MOV R19, UR4 ;  /* 0x0000000400137c02 */ /* 0x000fce0008000f00 */
[----:B-1----:R-:W-:Y:S05]  /*00e0*/  BRA.U UP0, `(.L_x_11) ;  /* 0x00000009009c7547 */ /* 0x002fea000b800000 */
[----:B------:R-:W0:Y:S01]  /*00f0*/  LDC R18, c[0x0][0x394] ;  /* 0x0000e500ff127b82 */ /* 0x000e220000000800 */
[----:B------:R-:W-:Y:S01]  /*0100*/  UIADD3 UR5, UPT, UPT, UR7, -0x2, -UR10 ;  /* 0xfffffffe07057890 */ /* 0x000fe2000fffe80a */
[----:B------:R-:W-:Y:S01]  /*0110*/  IMAD.MOV.U32 R13, RZ, RZ, R19 ;  /* 0x000000ffff0d7224 */ /* 0x000fe200078e0013 */
[----:B------:R-:W-:Y:S01]  /*0120*/  ULOP3.LUT UR4, URZ, UR10, URZ, 0x33, !UPT ;  /* 0x0000000aff047292 */ /* 0x000fe2000f8e33ff */
[----:B------:R-:W-:Y:S01]  /*0130*/  CS2R R6, SRZ ;  /* 0x0000000000067805 */ /* 0x000fe2000001ff00 */
[----:B------:R-:W-:Y:S02]  /*0140*/  UISETP.GE.U32.AND UP0, UPT, UR5, 0xf, UPT ;  /* 0x0000000f0500788c */ /* 0x000fe4000bf06070 */
[----:B------:R-:W-:-:S04]  /*0150*/  UIADD3 UR4, UPT, UPT, UR4, UR7, URZ ;  /* 0x0000000704047290 */ /* 0x000fc8000fffe0ff */
[----:B------:R-:W-:-:S03]  /*0160*/  ULOP3.LUT UR6, UR4, 0xf, URZ, 0xc0, !UPT ;  /* 0x0000000f04067892 */ /* 0x000fc6000f8ec0ff */
[----:B------:R-:W-:Y:S09]  /*0170*/  BRA.U !UP0, `(.L_x_12) ;  /* 0x00000005080c7547 */ /* 0x000ff2000b800000 */
[----:B------:R-:W1:Y:S01]  /*0180*/  LDC R21, c[0x0][0x398] ;  /* 0x0000e600ff157b82 */ /* 0x000e620000000800 */
[----:B------:R-:W-:Y:S01]  /*0190*/  HFMA2 R20, -RZ, RZ, 0, 5.9604644775390625e-08 ;  /* 0x00000001ff147431 */ /* 0x000fe200000001ff */
[----:B------:R-:W-:Y:S01]  /*01a0*/  ULOP3.LUT UR5, UR4, 0xfffffff0, URZ, 0xc0, !UPT ;  /* 0xfffffff004057892 */ /* 0x000fe2000f8ec0ff */
[----:B------:R-:W-:-:S03]  /*01b0*/  CS2R R6, SRZ ;  /* 0x0000000000067805 */ /* 0x000fc6000001ff00 */
[----:B------:R-:W-:Y:S01]  /*01c0*/  UIADD3 UR5, UPT, UPT, -UR5, URZ, URZ ;  /* 0x000000ff05057290 */ /* 0x000fe2000fffe1ff */
[----:B-1----:R-:W-:-:S11]  /*01d0*/  IMAD R21, R0, R21, UR10 ;  /* 0x0000000a00157e24 */ /* 0x002fd6000f8e0215 */
.L_x_13:
[----:B------:R-:W1:Y:S01]  /*01e0*/  LDC.64 R4, c[0x0][0x380] ;  /* 0x0000e000ff047b82 */ /* 0x000e620000000a00 */
[----:B------:R-:W-:Y:S01]  /*01f0*/  IADD3 R11, PT, PT, R20, -0x1, RZ ;  /* 0xffffffff140b7810 */ /* 0x000fe20007ffe0ff */
[----:B------:R-:W-:-:S06]  /*0200*/  VIADD R9, R21, 0x1 ;  /* 0x0000000115097836 */ /* 0x000fcc0000000000 */
[----:B------:R-:W2:Y:S01]  /*0210*/  LDC.64 R2, c[0x0][0x388] ;  /* 0x0000e200ff027b82 */ /* 0x000ea20000000a00 */
[----:B-1----:R-:W-:-:S05]  /*0220*/  IMAD.WIDE R4, R9, 0x8, R4 ;  /* 0x0000000809047825 */ /* 0x002fca00078e0204 */
[----:B------:R-:W3:Y:S01]  /*0230*/  LDG.E.64 R8, desc[UR8][R4.64] ;  /* 0x0000000804087981 */ /* 0x000ee2000c1e1b00 */
[----:B--2---:R-:W-:-:S03]  /*0240*/  IMAD.WIDE R2, R11, 0x8, R2 ;  /* 0x000000080b027825 */ /* 0x004fc600078e0202 */
[----:B------:R-:W2:Y:S04]  /*0250*/  LDG.E.64 R14, desc[UR8][R4.64+0x8] ;  /* 0x00000808040e7981 */ /* 0x000ea8000c1e1b00 */
[----:B------:R-:W3:Y:S04]  /*0260*/  LDG.E.64 R22, desc[UR8][R2.64] ;  /* 0x0000000802167981 */ /* 0x000ee8000c1e1b00 */
[----:B------:R-:W2:Y:S04]  /*0270*/  LDG.E.64 R16, desc[UR8][R2.64+0x8] ;  /* 0x0000080802107981 */ /* 0x000ea8000c1e1b00 */
[----:B------:R-:W4:Y:S04]  /*0280*/  LDG.E.64 R10, desc[UR8][R4.64+0x10] ;  /* 0x00001008040a7981 */ /* 0x000f28000c1e1b00 */
[----:B------:R-:W4:Y:S04]  /*0290*/  LDG.E.64 R12, desc[UR8][R2.64+0x10] ;  /* 0x00001008020c7981 */ /* 0x000f28000c1e1b00 */
[----:B------:R-:W5:Y:S04]  /*02a0*/  LDG.E.64 R24, desc[UR8][R4.64+0x78] ;  /* 0x0000780804187981 */ /* 0x000f68000c1e1b00 */
[----:B------:R-:W5:Y:S01]  /*02b0*/  LDG.E.64 R26, desc[UR8][R2.64+0x78] ;  /* 0x00007808021a7981 */ /* 0x000f62000c1e1b00 */
[----:B---3--:R-:W-:-:S03]  /*02c0*/  DFMA R22, R8, R22, R6 ;  /* 0x000000160816722b */ /* 0x008fc60000000006 */
[----:B------:R-:W3:Y:S04]  /*02d0*/  LDG.E.64 R6, desc[UR8][R4.64+0x18] ;  /* 0x0000180804067981 */ /* 0x000ee8000c1e1b00 */
[----:B------:R-:W3:Y:S01]  /*02e0*/  LDG.E.64 R8, desc[UR8][R2.64+0x18] ;  /* 0x0000180802087981 */ /* 0x000ee2000c1e1b00 */
[----:B--2---:R-:W-:-:S03]  /*02f0*/  DFMA R22, R14, R16, R22 ;  /* 0x000000100e16722b */ /* 0x004fc60000000016 */
[----:B------:R-:W2:Y:S04]  /*0300*/  LDG.E.64 R14, desc[UR8][R4.64+0x20] ;  /* 0x00002008040e7981 */ /* 0x000ea8000c1e1b00 */
[----:B------:R-:W2:Y:S01]  /*0310*/  LDG.E.64 R16, desc[UR8][R2.64+0x20] ;  /* 0x0000200802107981 */ /* 0x000ea2000c1e1b00 */
[----:B----4-:R-:W-:-:S03]  /*0320*/  DFMA R22, R10, R12, R22 ;  /* 0x0000000c0a16722b */ /* 0x010fc60000000016 */
[----:B------:R-:W4:Y:S04]  /*0330*/  LDG.E.64 R10, desc[UR8][R4.64+0x28] ;  /* 0x00002808040a7981 */ /* 0x000f28000c1e1b00 */
[----:B------:R-:W4:Y:S01]  /*0340*/  LDG.E.64 R12, desc[UR8][R2.64+0x28] ;  /* 0x00002808020c7981 */ /* 0x000f22000c1e1b00 */
        /* <DEDUP_REMOVED lines=27> */
[----:B------:R-:W-:-:S04]  /*0500*/  UIADD3 UR5, UPT, UPT, UR5, 0x10, URZ ;  /* 0x0000001005057890 */ /* 0x000fc8000fffe0ff */
[----:B------:R-:W-:Y:S01]  /*0510*/  UISETP.NE.AND UP0, UPT, UR5, URZ, UPT ;  /* 0x000000ff0500728c */ /* 0x000fe2000bf05270 */
[----:B0-----:R-:W-:Y:S01]  /*0520*/  VIADD R18, R18, 0x10 ;  /* 0x0000001012127836 */ /* 0x001fe20000000000 */
[----:B------:R-:W-:Y:S01]  /*0530*/  IADD3 R20, PT, PT, R20, 0x10, RZ ;  /* 0x0000001014147810 */ /* 0x000fe20007ffe0ff */
[----:B------:R-:W-:Y:S01]  /*0540*/  VIADD R21, R21, 0x10 ;  /* 0x0000001015157836 */ /* 0x000fe20000000000 */
[----:B---3--:R-:W-:-:S08]  /*0550*/  DFMA R6, R6, R8, R10 ;  /* 0x000000080606722b */ /* 0x008fd0000000000a */
[----:B--2---:R-:W-:-:S08]  /*0560*/  DFMA R6, R14, R16, R6 ;  /* 0x000000100e06722b */ /* 0x004fd00000000006 */
[----:B----4-:R-:W-:-:S08]  /*0570*/  DFMA R6, R12, R22, R6 ;  /* 0x000000160c06722b */ /* 0x010fd00000000006 */
[----:B-----5:R-:W-:Y:S01]  /*0580*/  DFMA R6, R24, R26, R6 ;  /* 0x0000001a1806722b */ /* 0x020fe20000000006 */
[----:B------:R-:W-:Y:S10]  /*0590*/  BRA.U UP0, `(.L_x_13) ;  /* 0xfffffffd00107547 */ /* 0x000ff4000b83ffff */
[----:B------:R-:W-:-:S07]  /*05a0*/  IADD3 R13, PT, PT, R18, 0x1, RZ ;  /* 0x00000001120d7810 */ /* 0x000fce0007ffe0ff */
.L_x_12:
[----:B------:R-:W-:-:S09]  /*05b0*/  UISETP.NE.AND UP0, UPT, UR6, URZ, UPT ;  /* 0x000000ff0600728c */ /* 0x000fd2000bf05270 */
[----:B------:R-:W-:Y:S05]  /*05c0*/  BRA.U !UP0, `(.L_x_14) ;  /* 0x0000000508607547 */ /* 0x000fea000b800000 */
[----:B------:R-:W-:Y:S02]  /*05d0*/  UISETP.GE.U32.AND UP0, UPT, UR6, 0x8, UPT ;  /* 0x000000080600788c */ /* 0x000fe4000bf06070 */
[----:B------:R-:W-:-:S04]  /*05e0*/  ULOP3.LUT UR5, UR4, 0x7, URZ, 0xc0, !UPT ;  /* 0x0000000704057892 */ /* 0x000fc8000f8ec0ff */
[----:B------:R-:W-:-:S03]  /*05f0*/  UISETP.NE.AND UP1, UPT, UR5, URZ, UPT ;  /* 0x000000ff0500728c */ /* 0x000fc6000bf25270 */
[----:B------:R-:W-:Y:S08]  /*0600*/  BRA.U !UP0, `(.L_x_15) ;  /* 0x0000000108907547 */ /* 0x000ff0000b800000 */
[----:B------:R-:W0:Y:S01]  /*0610*/  LDC R4, c[0x0][0x394] ;  /* 0x0000e500ff047b82 */ /* 0x000e220000000800 */
[----:B------:R-:W1:Y:S07]  /*0620*/  LDCU UR6, c[0x0][0x398] ;  /* 0x00007300ff0677ac */ /* 0x000e6e0008000800 */
[----:B------:R-:W2:Y:S08]  /*0630*/  LDC.64 R8, c[0x0][0x380] ;  /* 0x0000e000ff087b82 */ /* 0x000eb00000000a00 */
[----:B------:R-:W3:Y:S01]  /*0640*/  LDC.64 R2, c[0x0][0x388] ;  /* 0x0000e200ff027b82 */ /* 0x000ee20000000a00 */
[----:B-1----:R-:W-:Y:S01]  /*0650*/  IMAD R5, R0, UR6, R13 ;  /* 0x0000000600057c24 */ /* 0x002fe2000f8e020d */
[----:B0-----:R-:W-:-:S03]  /*0660*/  IADD3 R29, PT, PT, R18, -R4, RZ ;  /* 0x80000004121d7210 */ /* 0x001fc60007ffe0ff */
[----:B--2---:R-:W-:-:S04]  /*0670*/  IMAD.WIDE R8, R5, 0x8, R8 ;  /* 0x0000000805087825 */ /* 0x004fc800078e0208 */
[----:B------:R-:W-:Y:S01]  /*0680*/  IMAD.IADD R5, R13, 0x1, -R4 ;  /* 0x000000010d057824 */ /* 0x000fe200078e0a04 */
[----:B------:R-:W2:Y:S01]  /*0690*/  LDG.E.64 R16, desc[UR8][R8.64] ;  /* 0x0000000808107981 */ /* 0x000ea2000c1e1b00 */
[----:B---3--:R-:W-:-:S03]  /*06a0*/  IMAD.WIDE R28, R29, 0x8, R2 ;  /* 0x000000081d1c7825 */ /* 0x008fc600078e0202 */
[----:B------:R-:W3:Y:S04]  /*06b0*/  LDG.E.64 R14, desc[UR8][R8.64+0x8] ;  /* 0x00000808080e7981 */ /* 0x000ee8000c1e1b00 */
[----:B------:R-:W2:Y:S01]  /*06c0*/  LDG.E.64 R20, desc[UR8][R28.64] ;  /* 0x000000081c147981 */ /* 0x000ea2000c1e1b00 */
[----:B------:R-:W-:-:S03]  /*06d0*/  IMAD.WIDE R2, R5, 0x8, R2 ;  /* 0x0000000805027825 */ /* 0x000fc600078e0202 */
[----:B------:R-:W4:Y:S04]  /*06e0*/  LDG.E.64 R22, desc[UR8][R8.64+0x10] ;  /* 0x0000100808167981 */ /* 0x000f28000c1e1b00 */
[----:B------:R-:W3:Y:S04]  /*06f0*/  LDG.E.64 R26, desc[UR8][R2.64] ;  /* 0x00000008021a7981 */ /* 0x000ee8000c1e1b00 */
[----:B------:R-:W4:Y:S04]  /*0700*/  LDG.E.64 R24, desc[UR8][R2.64+0x8] ;  /* 0x0000080802187981 */ /* 0x000f28000c1e1b00 */
[----:B------:R-:W5:Y:S04]  /*0710*/  LDG.E.64 R10, desc[UR8][R8.64+0x18] ;  /* 0x00001808080a7981 */ /* 0x000f68000c1e1b00 */
[----:B------:R-:W5:Y:S04]  /*0720*/  LDG.E.64 R4, desc[UR8][R2.64+0x10] ;  /* 0x0000100802047981 */ /* 0x000f68000c1e1b00 */
[----:B------:R-:W5:Y:S01]  /*0730*/  LDG.E.64 R28, desc[UR8][R8.64+0x38] ;  /* 0x00003808081c7981 */ /* 0x000f62000c1e1b00 */
[----:B--2---:R-:W-:-:S03]  /*0740*/  DFMA R6, R16, R20, R6 ;  /* 0x000000141006722b */ /* 0x004fc60000000006 */
[----:B------:R-:W2:Y:S04]  /*0750*/  LDG.E.64 R16, desc[UR8][R8.64+0x20] ;  /* 0x0000200808107981 */ /* 0x000ea8000c1e1b00 */
[----:B------:R-:W2:Y:S01]  /*0760*/  LDG.E.64 R20, desc[UR8][R2.64+0x18] ;  /* 0x0000180802147981 */ /* 0x000ea2000c1e1b00 */
[----:B---3--:R-:W-:-:S03]  /*0770*/  DFMA R26, R14, R26, R6 ;  /* 0x0000001a0e1a722b */ /* 0x008fc60000000006 */
[----:B------:R-:W3:Y:S04]  /*0780*/  LDG.E.64 R6, desc[UR8][R8.64+0x28] ;  /* 0x0000280808067981 */ /* 0x000ee8000c1e1b00 */
[----:B------:R-:W3:Y:S01]  /*0790*/  LDG.E.64 R14, desc[UR8][R2.64+0x20] ;  /* 0x00002008020e7981 */ /* 0x000ee2000c1e1b00 */
[----:B----4-:R-:W-:-:S03]  /*07a0*/  DFMA R22, R22, R24, R26 ;  /* 0x000000181616722b */ /* 0x010fc6000000001a */
[----:B------:R-:W4:Y:S04]  /*07b0*/  LDG.E.64 R24, desc[UR8][R8.64+0x30] ;  /* 0x0000300808187981 */ /* 0x000f28000c1e1b00 */
[----:B------:R-:W4:Y:S04]  /*07c0*/  LDG.E.64 R26, desc[UR8][R2.64+0x28] ;  /* 0x00002808021a7981 */ /* 0x000f28000c1e1b00 */
[----:B------:R-:W4:Y:S01]  /*07d0*/  LDG.E.64 R2, desc[UR8][R2.64+0x30] ;  /* 0x0000300802027981 */ /* 0x000f22000c1e1b00 */
[----:B-----5:R-:W-:Y:S01]  /*07e0*/  DFMA R4, R10, R4, R22 ;  /* 0x000000040a04722b */ /* 0x020fe20000000016 */
[----:B------:R-:W-:-:S02]  /*07f0*/  IADD3 R18, PT, PT, R13, 0x7, RZ ;  /* 0x000000070d127810 */ /* 0x000fc40007ffe0ff */
[----:B------:R-:W-:-:S05]  /*0800*/  IADD3 R13, PT, PT, R13, 0x8, RZ ;  /* 0x000000080d0d7810 */ /* 0x000fca0007ffe0ff */
[----:B--2---:R-:W-:-:S08]  /*0810*/  DFMA R4, R16, R20, R4 ;  /* 0x000000141004722b */ /* 0x004fd00000000004 */
[----:B---3--:R-:W-:-:S08]  /*0820*/  DFMA R4, R6, R14, R4 ;  /* 0x0000000e0604722b */ /* 0x008fd00000000004 */
[----:B----4-:R-:W-:-:S08]  /*0830*/  DFMA R4, R24, R26, R4 ;  /* 0x0000001a1804722b */ /* 0x010fd00000000004 */
[----:B------:R-:W-:-:S11]  /*0840*/  DFMA R6, R28, R2, R4 ;  /* 0x000000021c06722b */ /* 0x000fd60000000004 */
.L_x_15:
        /* <DEDUP_REMOVED lines=9> */
[----:B-1----:R-:W-:-:S02]  /*08e0*/  IMAD R3, R0, UR5, R13 ;  /* 0x0000000500037c24 */ /* 0x002fc4000f8e020d */
[----:B0-----:R-:W-:Y:S01]  /*08f0*/  IMAD.IADD R5, R18, 0x1, -R2 ;  /* 0x0000000112057824 */ /* 0x001fe200078e0a02 */
[----:B------:R-:W-:-:S03]  /*0900*/  IADD3 R27, PT, PT, R13, -R2, RZ ;  /* 0x800000020d1b7210 */ /* 0x000fc60007ffe0ff */
[----:B--2---:R-:W-:-:S06]  /*0910*/  IMAD.WIDE R4, R5, 0x8, R8 ;  /* 0x0000000805047825 */ /* 0x004fcc00078e0208 */
[----:B------:R-:W2:Y:S01]  /*0920*/  LDG.E.64 R4, desc[UR8][R4.64] ;  /* 0x0000000804047981 */ /* 0x000ea2000c1e1b00 */
[----:B---3--:R-:W-:-:S05]  /*0930*/  IMAD.WIDE R24, R3, 0x8, R24 ;  /* 0x0000000803187825 */ /* 0x008fca00078e0218 */
[----:B------:R-:W2:Y:S01]  /*0940*/  LDG.E.64 R2, desc[UR8][R24.64] ;  /* 0x0000000818027981 */ /* 0x000ea2000c1e1b00 */
[----:B------:R-:W-:-:S03]  /*0950*/  IMAD.WIDE R26, R27, 0x8, R8 ;  /* 0x000000081b1a7825 */ /* 0x000fc600078e0208 */
[----:B------:R-:W3:Y:S04]  /*0960*/  LDG.E.64 R8, desc[UR8][R24.64+0x8] ;  /* 0x0000080818087981 */ /* 0x000ee8000c1e1b00 */
[----:B------:R-:W3:Y:S04]  /*0970*/  LDG.E.64 R10, desc[UR8][R26.64] ;  /* 0x000000081a0a7981 */ /* 0x000ee8000c1e1b00 */
[----:B------:R-:W4:Y:S04]  /*0980*/  LDG.E.64 R14, desc[UR8][R24.64+0x10] ;  /* 0x00001008180e7981 */ /* 0x000f28000c1e1b00 */
[----:B------:R-:W4:Y:S04]  /*0990*/  LDG.E.64 R16, desc[UR8][R26.64+0x8] ;  /* 0x000008081a107981 */ /* 0x000f28000c1e1b00 */
[----:B------:R-:W5:Y:S04]  /*09a0*/  LDG.E.64 R20, desc[UR8][R24.64+0x18] ;  /* 0x0000180818147981 */ /* 0x000f68000c1e1b00 */
[----:B------:R-:W5:Y:S01]  /*09b0*/  LDG.E.64 R22, desc[UR8][R26.64+0x10] ;  /* 0x000010081a167981 */ /* 0x000f62000c1e1b00 */
[C---:B------:R-:W-:Y:S01]  /*09c0*/  IADD3 R18, PT, PT, R13.reuse, 0x3, RZ ;  /* 0x000000030d127810 */ /* 0x040fe20007ffe0ff */
[----:B------:R-:W-:Y:S01]  /*09d0*/  VIADD R13, R13, 0x4 ;  /* 0x000000040d0d7836 */ /* 0x000fe20000000000 */
[----:B--2---:R-:W-:-:S08]  /*09e0*/  DFMA R2, R2, R4, R6 ;  /* 0x000000040202722b */ /* 0x004fd00000000006 */
[----:B---3--:R-:W-:-:S08]  /*09f0*/  DFMA R2, R8, R10, R2 ;  /* 0x0000000a0802722b */ /* 0x008fd00000000002 */
[----:B----4-:R-:W-:-:S08]  /*0a00*/  DFMA R2, R14, R16, R2 ;  /* 0x000000100e02722b */ /* 0x010fd00000000002 */
[----:B-----5:R-:W-:-:S11]  /*0a10*/  DFMA R6, R20, R22, R2 ;  /* 0x000000161406722b */ /* 0x020fd60000000002 */
.L_x_16:
[----:B------:R-:W-:Y:S05]  /*0a20*/  BRA.U !UP1, `(.L_x_14) ;  /* 0x0000000109487547 */ /* 0x000fea000b800000 */
[----:B------:R-:W1:Y:S01]  /*0a30*/  LDC R17, c[0x0][0x394] ;  /* 0x0000e500ff117b82 */ /* 0x000e620000000800 */
[----:B------:R-:W2:Y:S01]  /*0a40*/  LDCU UR5, c[0x0][0x398] ;  /* 0x00007300ff0577ac */ /* 0x000ea20008000800 */
[----:B------:R-:W-:-:S06]  /*0a50*/  UIADD3 UR4, UPT, UPT, -UR4, URZ, URZ ;  /* 0x000000ff04047290 */ /* 0x000fcc000fffe1ff */
[----:B------:R-:W3:Y:S08]  /*0a60*/  LDC.64 R2, c[0x0][0x380] ;  /* 0x0000e000ff027b82 */ /* 0x000ef00000000a00 */
[----:B------:R-:W4:Y:S01]  /*0a70*/  LDC.64 R4, c[0x0][0x388] ;  /* 0x0000e200ff047b82 */ /* 0x000f220000000a00 */
[----:B--2---:R-:W-:-:S07]  /*0a80*/  IMAD R15, R0, UR5, R13 ;  /* 0x00000005000f7c24 */ /* 0x004fce000f8e020d */
.L_x_17:
[----:B01----:R-:W-:Y:S01]  /*0a90*/  IADD3 R11, PT, PT, R18, -R17, RZ ;  /* 0x80000011120b7210 */ /* 0x003fe20007ffe0ff */
[----:B---3--:R-:W-:-:S04]  /*0aa0*/  IMAD.WIDE R8, R15, 0x8, R2 ;  /* 0x000000080f087825 */ /* 0x008fc800078e0202 */
[----:B----4-:R-:W-:Y:S02]  /*0ab0*/  IMAD.WIDE R10, R11, 0x8, R4 ;  /* 0x000000080b0a7825 */ /* 0x010fe400078e0204 */
[----:B------:R-:W2:Y:S04]  /*0ac0*/  LDG.E.64 R8, desc[UR8][R8.64] ;  /* 0x0000000808087981 */ /* 0x000ea8000c1e1b00 */
[----:B------:R-:W2:Y:S01]  /*0ad0*/  LDG.E.64 R10, desc[UR8][R10.64] ;  /* 0x000000080a0a7981 */ /* 0x000ea2000c1e1b00 */
[----:B------:R-:W-:Y:S01]  /*0ae0*/  UIADD3 UR4, UPT, UPT, UR4, 0x1, URZ ;  /* 0x0000000104047890 */ /* 0x000fe2000fffe0ff */
[----:B------:R-:W-:Y:S01]  /*0af0*/  MOV R18, R13 ;  /* 0x0000000d00127202 */ /* 0x000fe20000000f00 */
[----:B------:R-:W-:Y:S01]  /*0b00*/  VIADD R15, R15, 0x1 ;  /* 0x000000010f0f7836 */ /* 0x000fe20000000000 */
[----:B------:R-:W-:Y:S01]  /*0b10*/  IADD3 R13, PT, PT, R13, 0x1, RZ ;  /* 0x000000010d0d7810 */ /* 0x000fe20007ffe0ff */
[----:B------:R-:W-:Y:S01]  /*0b20*/  UISETP.NE.AND UP0, UPT, UR4, URZ, UPT ;  /* 0x000000ff0400728c */ /* 0x000fe2000bf05270 */
[----:B--2---:R-:W-:-:S08]  /*0b30*/  DFMA R6, R8, R10, R6 ;  /* 0x0000000a0806722b */ /* 0x004fd00000000006 */
[----:B------:R-:W-:Y:S05]  /*0b40*/  BRA.U UP0, `(.L_x_17) ;  /* 0xfffffffd00d07547 */ /* 0x000fea000b83ffff */
.L_x_14:
[----:B------:R-:W-:-:S11]  /*0b50*/  DADD R6, R6, R6 ;  /* 0x0000000006067229 */ /* 0x000fd60000000006 */
.L_x_11:
[----:B------:R-:W1:Y:S02]  /*0b60*/  LDC R3, c[0x0][0x390] ;  /* 0x0000e400ff037b82 */ /* 0x000e640000000800 */
[----:B-1----:R-:W-:-:S13]  /*0b70*/  ISETP.GE.AND P0, PT, R19, R3, PT ;  /* 0x000000031300720c */ /* 0x002fda0003f06270 */
[----:B------:R-:W-:Y:S05]  /*0b80*/  @P0 EXIT ;  /* 0x000000000000094d */ /* 0x000fea0003800000 */
[----:B------:R-:W1:Y:S08]  /*0b90*/  LDC R2, c[0x0][0x394] ;  /* 0x0000e500ff027b82 */ /* 0x000e700000000800 */
[----:B------:R-:W2:Y:S01]  /*0ba0*/  LDC R5, c[0x0][0x394] ;  /* 0x0000e500ff057b82 */ /* 0x000ea20000000800 */
[----:B-1----:R-:W-:Y:S02]  /*0bb0*/  IADD3 R8, PT, PT, R3, -0x2, -R2 ;  /* 0xfffffffe03087810 */ /* 0x002fe40007ffe802 */
[----:B------:R-:W-:-:S02]  /*0bc0*/  LOP3.LUT R4, RZ, R2, RZ, 0x33, !PT ;  /* 0x00000002ff047212 */ /* 0x000fc400078e33ff */
[----:B------:R-:W-:Y:S02]  /*0bd0*/  ISETP.GE.U32.AND P0, PT, R8, 0x7, PT ;  /* 0x000000070800780c */ /* 0x000fe40003f06070 */
[----:B------:R-:W-:-:S04]  /*0be0*/  IADD3 R3, PT, PT, R4, R3, RZ ;  /* 0x0000000304037210 */ /* 0x000fc80007ffe0ff */
[----:B------:R-:W-:-:S07]  /*0bf0*/  LOP3.LUT R20, R3, 0x7, RZ, 0xc0, !PT ;  /* 0x0000000703147812 */ /* 0x000fce00078ec0ff */
[----:B--2---:R-:W-:Y:S05]  /*0c00*/  @!P0 BRA `(.L_x_18) ;  /* 0x0000000000c88947 */ /* 0x004fea0003800000 */
[----:B------:R-:W1:Y:S01]  /*0c10*/  LDCU UR4, c[0x0][0x398] ;  /* 0x00007300ff0477ac */ /* 0x000e620008000800 */
[----:B------:R-:W-:Y:S01]  /*0c20*/  LOP3.LUT R13, R3, 0xfffffff8, RZ, 0xc0, !PT ;  /* 0xfffffff8030d7812 */ /* 0x000fe200078ec0ff */
[----:B------:R-:W-:-:S03]  /*0c30*/  IMAD.MOV.U32 R4, RZ, RZ, 0x1 ;  /* 0x00000001ff047424 */ /* 0x000fc600078e00ff */
[----:B------:R-:W-:Y:S01]  /*0c40*/  IADD3 R13, PT, PT, -R13, RZ, RZ ;  /* 0x000000ff0d0d7210 */ /* 0x000fe20007ffe1ff */
[----:B-1----:R-:W-:-:S07]  /*0c50*/  IMAD R12, R0, UR4, R2 ;  /* 0x00000004000c7c24 */ /* 0x002fce000f8e0202 */
.L_x_19:
[----:B------:R-:W1:Y:S01]  /*0c60*/  LDC.64 R10, c[0x0][0x388] ;  /* 0x0000e200ff0a7b82 */ /* 0x000e620000000a00 */
[----:B0-----:R-:W-:Y:S01]  /*0c70*/  IADD3 R15, PT, PT, R4, -0x1, RZ ;  /* 0xffffffff040f7810 */ /* 0x001fe20007ffe0ff */
[----:B------:R-:W-:-:S06]  /*0c80*/  VIADD R17, R12, 0x1 ;  /* 0x000000010c117836 */ /* 0x000fcc0000000000 */
[----:B------:R-:W2:Y:S01]  /*0c90*/  LDC.64 R8, c[0x0][0x380] ;  /* 0x0000e000ff087b82 */ /* 0x000ea20000000a00 */
[----:B-1----:R-:W-:-:S05]  /*0ca0*/  IMAD.WIDE R10, R15, 0x8, R10 ;  /* 0x000000080f0a7825 */ /* 0x002fca00078e020a */
[----:B------:R-:W3:Y:S01]  /*0cb0*/  LDG.E.64 R14, desc[UR8][R10.64] ;  /* 0x000000080a0e7981 */ /* 0x000ee2000c1e1b00 */
[----:B--2---:R-:W-:-:S05]  /*0cc0*/  IMAD.WIDE R8, R17, 0x8, R8 ;  /* 0x0000000811087825 */ /* 0x004fca00078e0208 */
[----:B------:R-:W3:Y:S04]  /*0cd0*/  LDG.E.64 R16, desc[UR8][R8.64] ;  /* 0x0000000808107981 */ /* 0x000ee8000c1e1b00 */
[----:B0-----:R-:W2:Y:S04]  /*0ce0*/  LDG.E.64 R18, desc[UR8][R8.64+0x8] ;  /* 0x0000080808127981 */ /* 0x001ea8000c1e1b00 */
[----:B------:R-:W4:Y:S04]  /*0cf0*/  LDG.E.64 R22, desc[UR8][R8.64+0x10] ;  /* 0x0000100808167981 */ /* 0x000f28000c1e1b00 */
[----:B------:R-:W5:Y:S01]  /*0d00*/  LDG.E.64 R24, desc[UR8][R8.64+0x18] ;  /* 0x0000180808187981 */ /* 0x000f62000c1e1b00 */
[----:B---3--:R-:W-:-:S07]  /*0d10*/  DFMA R14, R14, -R6, R16 ;  /* 0x800000060e0e722b */ /* 0x008fce0000000010 */
[----:B------:R0:W-:Y:S04]  /*0d20*/  STG.E.64 desc[UR8][R8.64], R14 ;  /* 0x0000000e08007986 */ /* 0x0001e8000c101b08 */
[----:B------:R-:W2:Y:S02]  /*0d30*/  LDG.E.64 R16, desc[UR8][R10.64+0x8] ;  /* 0x000008080a107981 */ /* 0x000ea4000c1e1b00 */
[----:B--2---:R-:W-:-:S07]  /*0d40*/  DFMA R16, R16, -R6, R18 ;  /* 0x800000061010722b */ /* 0x004fce0000000012 */
[----:B------:R1:W-:Y:S04]  /*0d50*/  STG.E.64 desc[UR8][R8.64+0x8], R16 ;  /* 0x0000081008007986 */ /* 0x0003e8000c101b08 */
[----:B------:R-:W4:Y:S02]  /*0d60*/  LDG.E.64 R18, desc[UR8][R10.64+0x10] ;  /* 0x000010080a127981 */ /* 0x000f24000c1e1b00 */
[----:B----4-:R-:W-:-:S07]  /*0d70*/  DFMA R18, R18, -R6, R22 ;  /* 0x800000061212722b */ /* 0x010fce0000000016 */
[----:B------:R2:W-:Y:S04]  /*0d80*/  STG.E.64 desc[UR8][R8.64+0x10], R18 ;  /* 0x0000101208007986 */ /* 0x0005e8000c101b08 */
[----:B------:R-:W5:Y:S02]  /*0d90*/  LDG.E.64 R22, desc[UR8][R10.64+0x18] ;  /* 0x000018080a167981 */ /* 0x000f64000c1e1b00 */
[-C--:B-----5:R-:W-:Y:S02]  /*0da0*/  DFMA R22, R22, -R6.reuse, R24 ;  /* 0x800000061616722b */ /* 0x0a0fe40000000018 */
[----:B------:R-:W3:Y:S05]  /*0db0*/  LDG.E.64 R24, desc[UR8][R8.64+0x20] ;  /* 0x0000200808187981 */ /* 0x000eea000c1e1b00 */
[----:B------:R4:W-:Y:S04]  /*0dc0*/  STG.E.64 desc[UR8][R8.64+0x18], R22 ;  /* 0x0000181608007986 */ /* 0x0009e8000c101b08 */
[----:B0-----:R-:W3:Y:S02]  /*0dd0*/  LDG.E.64 R14, desc[UR8][R10.64+0x20] ;  /* 0x000020080a0e7981 */ /* 0x001ee4000c1e1b00 */
[----:B---3--:R-:W-:-:S02]  /*0de0*/  DFMA R14, R14, -R6, R24 ;  /* 0x800000060e0e722b */ /* 0x008fc40000000018 */
[----:B------:R-:W3:Y:S05]  /*0df0*/  LDG.E.64 R24, desc[UR8][R8.64+0x28] ;  /* 0x0000280808187981 */ /* 0x000eea000c1e1b00 */
[----:B------:R0:W-:Y:S04]  /*0e00*/  STG.E.64 desc[UR8][R8.64+0x20], R14 ;  /* 0x0000200e08007986 */ /* 0x0001e8000c101b08 */
[----:B-1----:R-:W3:Y:S02]  /*0e10*/  LDG.E.64 R16, desc[UR8][R10.64+0x28] ;  /* 0x000028080a107981 */ /* 0x002ee4000c1e1b00 */
[----:B---3--:R-:W-:-:S02]  /*0e20*/  DFMA R16, R16, -R6, R24 ;  /* 0x800000061010722b */ /* 0x008fc40000000018 */
[----:B------:R-:W3:Y:S05]  /*0e30*/  LDG.E.64 R24, desc[UR8][R8.64+0x30] ;  /* 0x0000300808187981 */ /* 0x000eea000c1e1b00 */
[----:B------:R0:W-:Y:S04]  /*0e40*/  STG.E.64 desc[UR8][R8.64+0x28], R16 ;  /* 0x0000281008007986 */ /* 0x0001e8000c101b08 */
[----:B--2---:R-:W3:Y:S01]  /*0e50*/  LDG.E.64 R18, desc[UR8][R10.64+0x30] ;  /* 0x000030080a127981 */ /* 0x004ee2000c1e1b00 */
[----:B------:R-:W-:Y:S01]  /*0e60*/  IADD3 R13, PT, PT, R13, 0x8, RZ ;  /* 0x000000080d0d7810 */ /* 0x000fe20007ffe0ff */
[----:B---3--:R-:W-:-:S02]  /*0e70*/  DFMA R18, R18, -R6, R24 ;  /* 0x800000061212722b */ /* 0x008fc40000000018 */
[----:B------:R-:W2:Y:S05]  /*0e80*/  LDG.E.64 R24, desc[UR8][R8.64+0x38] ;  /* 0x0000380808187981 */ /* 0x000eaa000c1e1b00 */
[----:B------:R0:W-:Y:S04]  /*0e90*/  STG.E.64 desc[UR8][R8.64+0x30], R18 ;  /* 0x0000301208007986 */ /* 0x0001e8000c101b08 */
[----:B----4-:R-:W2:Y:S01]  /*0ea0*/  LDG.E.64 R22, desc[UR8][R10.64+0x38] ;  /* 0x000038080a167981 */ /* 0x010ea2000c1e1b00 */
[----:B------:R-:W-:Y:S01]  /*0eb0*/  ISETP.NE.AND P0, PT, R13, RZ, PT ;  /* 0x000000ff0d00720c */ /* 0x000fe20003f05270 */
[----:B------:R-:W-:Y:S01]  /*0ec0*/  VIADD R4, R4, 0x8 ;  /* 0x0000000804047836 */ /* 0x000fe20000000000 */
[----:B------:R-:W-:-:S02]  /*0ed0*/  IADD3 R5, PT, PT, R5, 0x8, RZ ;  /* 0x0000000805057810 */ /* 0x000fc40007ffe0ff */
[----:B------:R-:W-:Y:S01]  /*0ee0*/  IADD3 R12, PT, PT, R12, 0x8, RZ ;  /* 0x000000080c0c7810 */ /* 0x000fe20007ffe0ff */
[----:B--2---:R-:W-:-:S07]  /*0ef0*/  DFMA R22, R22, -R6, R24 ;  /* 0x800000061616722b */ /* 0x004fce0000000018 */
[----:B------:R0:W-:Y:S01]  /*0f00*/  STG.E.64 desc[UR8][R8.64+0x38], R22 ;  /* 0x0000381608007986 */ /* 0x0001e2000c101b08 */
[----:B------:R-:W-:Y:S05]  /*0f10*/  @P0 BRA `(.L_x_19) ;  /* 0xfffffffc00500947 */ /* 0x000fea000383ffff */
[----:B0-----:R-:W-:-:S07]  /*0f20*/  IADD3 R19, PT, PT, R5, 0x1, RZ ;  /* 0x0000000105137810 */ /* 0x001fce0007ffe0ff */
.L_x_18:
[----:B------:R-:W-:-:S13]  /*0f30*/  ISETP.NE.AND P0, PT, R20, RZ, PT ;  /* 0x000000ff1400720c */ /* 0x000fda0003f05270 */
[----:B------:R-:W-:Y:S05]  /*0f40*/  @!P0 EXIT ;  /* 0x000000000000894d */ /* 0x000fea0003800000 */
[----:B------:R-:W-:Y:S02]  /*0f50*/  ISETP.GE.U32.AND P0, PT, R20, 0x4, PT ;  /* 0x000000041400780c */ /* 0x000fe40003f06070 */
[----:B0-----:R-:W-:-:S04]  /*0f60*/  LOP3.LUT R18, R3, 0x3, RZ, 0xc0, !PT ;  /* 0x0000000303127812 */ /* 0x001fc800078ec0ff */
[----:B------:R-:W-:-:S07]  /*0f70*/  ISETP.NE.AND P1, PT, R18, RZ, PT ;  /* 0x000000ff1200720c */ /* 0x000fce0003f25270 */
[----:B------:R-:W-:Y:S06]  /*0f80*/  @!P0 BRA `(.L_x_20) ;  /* 0x00000000006c8947 */ /* 0x000fec0003800000 */
[----:B------:R-:W0:Y:S01]  /*0f90*/  LDC.64 R10, c[0x0][0x388] ;  /* 0x0000e200ff0a7b82 */ /* 0x000e220000000a00 */
[----:B------:R-:W1:Y:S01]  /*0fa0*/  LDCU UR4, c[0x0][0x398] ;  /* 0x00007300ff0477ac */ /* 0x000e620008000800 */
[----:B------:R-:W-:-:S06]  /*0fb0*/  IMAD.IADD R5, R5, 0x1, -R2 ;  /* 0x0000000105057824 */ /* 0x000fcc00078e0a02 */
[----:B------:R-:W2:Y:S01]  /*0fc0*/  LDC.64 R8, c[0x0][0x380] ;  /* 0x0000e000ff087b82 */ /* 0x000ea20000000a00 */
[----:B-1----:R-:W-:Y:S02]  /*0fd0*/  IMAD R13, R0, UR4, R19 ;  /* 0x00000004000d7c24 */ /* 0x002fe4000f8e0213 */
[----:B0-----:R-:W-:-:S06]  /*0fe0*/  IMAD.WIDE R4, R5, 0x8, R10 ;  /* 0x0000000805047825 */ /* 0x001fcc00078e020a */
[----:B------:R-:W3:Y:S01]  /*0ff0*/  LDG.E.64 R4, desc[UR8][R4.64] ;  /* 0x0000000804047981 */ /* 0x000ee2000c1e1b00 */
[----:B--2---:R-:W-:-:S05]  /*1000*/  IMAD.WIDE R8, R13, 0x8, R8 ;  /* 0x000000080d087825 */ /* 0x004fca00078e0208 */
[----:B------:R-:W3:Y:S01]  /*1010*/  LDG.E.64 R12, desc[UR8][R8.64] ;  /* 0x00000008080c7981 */ /* 0x000ee2000c1e1b00 */
[----:B------:R-:W-:-:S03]  /*1020*/  IADD3 R15, PT, PT, R19, -R2, RZ ;  /* 0x80000002130f7210 */ /* 0x000fc60007ffe0ff */
[----:B------:R-:W2:Y:S02]  /*1030*/  LDG.E.64 R16, desc[UR8][R8.64+0x8] ;  /* 0x0000080808107981 */ /* 0x000ea4000c1e1b00 */
[----:B------:R-:W-:Y:S02]  /*1040*/  IMAD.WIDE R10, R15, 0x8, R10 ;  /* 0x000000080f0a7825 */ /* 0x000fe400078e020a */
[----:B------:R-:W4:Y:S01]  /*1050*/  LDG.E.64 R20, desc[UR8][R8.64+0x18] ;  /* 0x0000180808147981 */ /* 0x000f22000c1e1b00 */
[----:B---3--:R-:W-:-:S07]  /*1060*/  DFMA R12, R4, -R6, R12 ;  /* 0x80000006040c722b */ /* 0x008fce000000000c */
[----:B------:R0:W-:Y:S04]  /*1070*/  STG.E.64 desc[UR8][R8.64], R12 ;  /* 0x0000000c08007986 */ /* 0x0001e8000c101b08 */
[----:B------:R-:W2:Y:S02]  /*1080*/  LDG.E.64 R14, desc[UR8][R10.64] ;  /* 0x000000080a0e7981 */ /* 0x000ea4000c1e1b00 */
[-C--:B--2---:R-:W-:Y:S02]  /*1090*/  DFMA R14, R14, -R6.reuse, R16 ;  /* 0x800000060e0e722b */ /* 0x084fe40000000010 */
[----:B------:R-:W2:Y:S05]  /*10a0*/  LDG.E.64 R16, desc[UR8][R8.64+0x10] ;  /* 0x0000100808107981 */ /* 0x000eaa000c1e1b00 */
[----:B------:R0:W-:Y:S04]  /*10b0*/  STG.E.64 desc[UR8][R8.64+0x8], R14 ;  /* 0x0000080e08007986 */ /* 0x0001e8000c101b08 */
[----:B------:R-:W2:Y:S02]  /*10c0*/  LDG.E.64 R4, desc[UR8][R10.64+0x8] ;  /* 0x000008080a047981 */ /* 0x000ea4000c1e1b00 */
[----:B--2---:R-:W-:-:S07]  /*10d0*/  DFMA R16, R4, -R6, R16 ;  /* 0x800000060410722b */ /* 0x004fce0000000010 */
[----:B------:R0:W-:Y:S04]  /*10e0*/  STG.E.64 desc[UR8][R8.64+0x10], R16 ;  /* 0x0000101008007986 */ /* 0x0001e8000c101b08 */
[----:B------:R-:W4:Y:S02]  /*10f0*/  LDG.E.64 R4, desc[UR8][R10.64+0x10] ;  /* 0x000010080a047981 */ /* 0x000f24000c1e1b00 */
[----:B----4-:R-:W-:-:S07]  /*1100*/  DFMA R20, R4, -R6, R20 ;  /* 0x800000060414722b */ /* 0x010fce0000000014 */
[----:B------:R0:W-:Y:S01]  /*1110*/  STG.E.64 desc[UR8][R8.64+0x18], R20 ;  /* 0x0000181408007986 */ /* 0x0001e2000c101b08 */
[C---:B------:R-:W-:Y:S01]  /*1120*/  IADD3 R5, PT, PT, R19.reuse, 0x3, RZ ;  /* 0x0000000313057810 */ /* 0x040fe20007ffe0ff */
[----:B------:R-:W-:-:S07]  /*1130*/  VIADD R19, R19, 0x4 ;  /* 0x0000000413137836 */ /* 0x000fce0000000000 */
.L_x_20:
[----:B------:R-:W-:Y:S05]  /*1140*/  @!P1 EXIT ;  /* 0x000000000000994d */ /* 0x000fea0003800000 */
[----:B------:R-:W-:Y:S01]  /*1150*/  ISETP.NE.AND P0, PT, R18, 0x1, PT ;  /* 0x000000011200780c */ /* 0x000fe20003f05270 */
[----:B------:R-:W1:Y:S08]  /*1160*/  LDC.64 R10, c[0x0][0x388] ;  /* 0x0000e200ff0a7b82 */ /* 0x000e700000000a00 */
[----:B0-----:R-:W0:Y:S04]  /*1170*/  LDC.64 R8, c[0x0][0x380] ;  /* 0x0000e000ff087b82 */ /* 0x001e280000000a00 */
[----:B------:R-:W-:-:S04]  /*1180*/  @P0 IADD3 R17, PT, PT, R5, -R2, RZ ;  /* 0x8000000205110210 */ /* 0x000fc80007ffe0ff */
[----:B------:R-:W2:Y:S01]  /*1190*/  @P0 LDC R4, c[0x0][0x398] ;  /* 0x0000e600ff040b82 */ /* 0x000ea20000000800 */
[----:B-1----:R-:W-:-:S04]  /*11a0*/  @P0 IMAD.WIDE R16, R17, 0x8, R10 ;  /* 0x0000000811100825 */ /* 0x002fc800078e020a */
[----:B--2---:R-:W-:-:S04]  /*11b0*/  @P0 IMAD R13, R0, R4, R19 ;  /* 0x00000004000d0224 */ /* 0x004fc800078e0213 */
[----:B0-----:R-:W-:Y:S02]  /*11c0*/  @P0 IMAD.WIDE R8, R13, 0x8, R8 ;  /* 0x000000080d080825 */ /* 0x001fe400078e0208 */
[----:B------:R-:W2:Y:S04]  /*11d0*/  @P0 LDG.E.64 R12, desc[UR8][R16.64] ;  /* 0x00000008100c0981 */ /* 0x000ea8000c1e1b00 */
[----:B------:R-:W2:Y:S01]  /*11e0*/  @P0 LDG.E.64 R14, desc[UR8][R8.64] ;  /* 0x00000008080e0981 */ /* 0x000ea2000c1e1b00 */
[----:B------:R-:W-:-:S05]  /*11f0*/  @P0 IADD3 R21, PT, PT, R19, -R2, RZ ;  /* 0x8000000213150210 */ /* 0x000fca0007ffe0ff */
[----:B------:R-:W-:Y:S01]  /*1200*/  @P0 IMAD.WIDE R20, R21, 0x8, R10 ;  /* 0x0000000815140825 */ /* 0x000fe200078e020a */
[----:B--2---:R-:W-:Y:S01]  /*1210*/  @P0 DFMA R12, R12, -R6, R14 ;  /* 0x800000060c0c022b */ /* 0x004fe2000000000e */
[----:B------:R-:W2:Y:S06]  /*1220*/  @P0 LDG.E.64 R14, desc[UR8][R8.64+0x8] ;  /* 0x00000808080e0981 */ /* 0x000eac000c1e1b00 */
[----:B------:R0:W-:Y:S04]  /*1230*/  @P0 STG.E.64 desc[UR8][R8.64], R12 ;  /* 0x0000000c08000986 */ /* 0x0001e8000c101b08 */
[----:B------:R-:W2:Y:S01]  /*1240*/  @P0 LDG.E.64 R10, desc[UR8][R20.64] ;  /* 0x00000008140a0981 */ /* 0x000ea2000c1e1b00 */
[----:B------:R-:W-:-:S04]  /*1250*/  LOP3.LUT R3, R3, 0x1, RZ, 0xc0, !PT ;  /* 0x0000000103037812 */ /* 0x000fc800078ec0ff */
[----:B------:R-:W-:Y:S01]  /*1260*/  ISETP.NE.U32.AND P1, PT, R3, 0x1, PT ;  /* 0x000000010300780c */ /* 0x000fe20003f25070 */
[----:B--2---:R-:W-:-:S07]  /*1270*/  @P0 DFMA R10, R10, -R6, R14 ;  /* 0x800000060a0a022b */ /* 0x004fce000000000e */
[----:B------:R0:W-:Y:S05]  /*1280*/  @P0 STG.E.64 desc[UR8][R8.64+0x8], R10 ;  /* 0x0000080a08000986 */ /* 0x0001ea000c101b08 */
[----:B------:R-:W-:Y:S05]  /*1290*/  @P1 EXIT ;  /* 0x000000000000194d */ /* 0x000fea0003800000 */
[----:B0-----:R-:W0:Y:S01]  /*12a0*/  LDC.64 R8, c[0x0][0x388] ;  /* 0x0000e200ff087b82 */ /* 0x001e220000000a00 */
[----:B------:R-:W1:Y:S01]  /*12b0*/  LDCU UR4, c[0x0][0x398] ;  /* 0x00007300ff0477ac */ /* 0x000e620008000800 */
[C---:B------:R-:W-:Y:S01]  /*12c0*/  @P0 VIADD R5, R19.reuse, 0x1 ;  /* 0x0000000113050836 */ /* 0x040fe20000000000 */
[----:B------:R-:W-:-:S04]  /*12d0*/  @P0 IADD3 R19, PT, PT, R19, 0x2, RZ ;  /* 0x0000000213130810 */ /* 0x000fc80007ffe0ff */
[----:B------:R-:W-:Y:S01]  /*12e0*/  IADD3 R3, PT, PT, R5, -R2, RZ ;  /* 0x8000000205037210 */ /* 0x000fe20007ffe0ff */
[----:B------:R-:W2:Y:S01]  /*12f0*/  LDC.64 R10, c[0x0][0x380] ;  /* 0x0000e000ff0a7b82 */ /* 0x000ea20000000a00 */
[----:B-1----:R-:W-:-:S03]  /*1300*/  IMAD R5, R0, UR4, R19 ;  /* 0x0000000400057c24 */ /* 0x002fc6000f8e0213 */
[----:B0-----:R-:W-:-:S06]  /*1310*/  IMAD.WIDE R2, R3, 0x8, R8 ;  /* 0x0000000803027825 */ /* 0x001fcc00078e0208 */
[----:B------:R-:W3:Y:S01]  /*1320*/  LDG.E.64 R2, desc[UR8][R2.64] ;  /* 0x0000000802027981 */ /* 0x000ee2000c1e1b00 */
[----:B--2---:R-:W-:-:S05]  /*1330*/  IMAD.WIDE R4, R5, 0x8, R10 ;  /* 0x0000000805047825 */ /* 0x004fca00078e020a */
[----:B------:R-:W3:Y:S02]  /*1340*/  LDG.E.64 R8, desc[UR8][R4.64] ;  /* 0x0000000804087981 */ /* 0x000ee4000c1e1b00 */
[----:B---3--:R-:W-:-:S07]  /*1350*/  DFMA R8, R2, -R6, R8 ;  /* 0x800000060208722b */ /* 0x008fce0000000008 */
[----:B------:R-:W-:Y:S01]  /*1360*/  STG.E.64 desc[UR8][R4.64], R8 ;  /* 0x0000000804007986 */ /* 0x000fe2000c101b08 */
[----:B------:R-:W-:Y:S05]  /*1370*/  EXIT ;  /* 0x000000000000794d */ /* 0x000fea0003800000 */
.L_x_21:
        /* <DEDUP_REMOVED lines=16> */
.L_x_73:


//--------------------- .text._Z22applyHouseholderToRowsPdS_iiii --------------------------
	.section	.text._Z22applyHouseholderToRowsPdS_iiii,"ax",@progbits
	.align	128
        .global         _Z22applyHouseholderToRowsPdS_iiii
        .type           _Z22applyHouseholderToRowsPdS_iiii,@function
        .size           _Z22applyHouseholderToRowsPdS_iiii,(.L_x_74 - _Z22applyHouseholderToRowsPdS_iiii)
        .other          _Z22applyHouseholderToRowsPdS_iiii,@"STO_CUDA_ENTRY STV_DEFAULT"
_Z22applyHouseholderToRowsPdS_iiii:
.text._Z22applyHouseholderToRowsPdS_iiii:
        /* <DEDUP_REMOVED lines=10> */
[----:B------:R-:W1:Y:S01]  /*00a0*/  LDCU UR5, c[0x0][0x394] ;  /* 0x00007280ff0577ac */ /* 0x000e620008000800 */
[----:B------:R-:W2:Y:S01]  /*00b0*/  LDCU.64 UR8, c[0x0][0x358] ;  /* 0x00006b00ff0877ac */ /* 0x000ea20008000a00 */
[----:B0-----:R-:W-:-:S04]  /*00c0*/  UIADD3 UR4, UPT, UPT, UR7, 0x1, URZ ;  /* 0x0000000107047890 */ /* 0x001fc8000fffe0ff */
[----:B-1----:R-:W-:Y:S02]  /*00d0*/  UISETP.GE.AND UP0, UPT, UR4, UR5, UPT ;  /* 0x000000050400728c */ /* 0x002fe4000bf06270 */
[----:B------:R-:W-:-:S07]  /*00e0*/  MOV R19, UR4 ;  /* 0x0000000400137c02 */ /* 0x000fce0008000f00 */
[----:B--2---:R-:W-:Y:S05]  /*00f0*/  BRA.U UP0, `(.L_x_22) ;  /* 0x0000000900947547 */ /* 0x004fea000b800000 */
[----:B------:R-:W0:Y:S01]  /*0100*/  LDC R18, c[0x0][0x398] ;  /* 0x0000e600ff127b82 */ /* 0x000e220000000800 */
[----:B------:R-:W-:Y:S01]  /*0110*/  ULOP3.LUT UR4, URZ, UR7, URZ, 0x33, !UPT ;  /* 0x00000007ff047292 */ /* 0x000fe2000f8e33ff */
[----:B------:R-:W-:Y:S01]  /*0120*/  IMAD.MOV.U32 R13, RZ, RZ, R19 ;  /* 0x000000ffff0d7224 */ /* 0x000fe200078e0013 */
[----:B------:R-:W-:Y:S02]  /*0130*/  CS2R R6, SRZ ;  /* 0x0000000000067805 */ /* 0x000fe4000001ff00 */
[----:B------:R-:W-:Y:S02]  /*0140*/  UIADD3 UR4, UPT, UPT, UR4, UR5, URZ ;  /* 0x0000000504047290 */ /* 0x000fe4000fffe0ff */
[----:B------:R-:W-:Y:S02]  /*0150*/  UIADD3 UR5, UPT, UPT, -UR7, -0x2, UR5 ;  /* 0xfffffffe07057890 */ /* 0x000fe4000fffe105 */
[----:B------:R-:W-:Y:S02]  /*0160*/  ULOP3.LUT UR6, UR4, 0xf, URZ, 0xc0, !UPT ;  /* 0x0000000f04067892 */ /* 0x000fe4000f8ec0ff */
[----:B------:R-:W-:-:S09]  /*0170*/  UISETP.GE.U32.AND UP0, UPT, UR5, 0xf, UPT ;  /* 0x0000000f0500788c */ /* 0x000fd2000bf06070 */
[----:B------:R-:W-:Y:S05]  /*0180*/  BRA.U !UP0, `(.L_x_23) ;  /* 0x00000005080c7547 */ /* 0x000fea000b800000 */
[----:B------:R-:W1:Y:S01]  /*0190*/  LDC R21, c[0x0][0x39c] ;  /* 0x0000e700ff157b82 */ /* 0x000e620000000800 */
[----:B------:R-:W-:Y:S01]  /*01a0*/  HFMA2 R20, -RZ, RZ, 0, 5.9604644775390625e-08 ;  /* 0x00000001ff147431 */ /* 0x000fe200000001ff */
[----:B------:R-:W-:Y:S01]  /*01b0*/  ULOP3.LUT UR5, UR4, 0xfffffff0, URZ, 0xc0, !UPT ;  /* 0xfffffff004057892 */ /* 0x000fe2000f8ec0ff */
[----:B------:R-:W-:-:S03]  /*01c0*/  CS2R R6, SRZ ;  /* 0x0000000000067805 */ /* 0x000fc6000001ff00 */
[----:B------:R-:W-:Y:S01]  /*01d0*/  UIADD3 UR5, UPT, UPT, -UR5, URZ, URZ ;  /* 0x000000ff05057290 */ /* 0x000fe2000fffe1ff */
[----:B-1----:R-:W-:-:S11]  /*01e0*/  IMAD R21, R0, R21, UR7 ;  /* 0x0000000700157e24 */ /* 0x002fd6000f8e0215 */
.L_x_24:
        /* <DEDUP_REMOVED lines=61> */
.L_x_23:
[----:B------:R-:W-:-:S09]  /*05c0*/  UISETP.NE.AND UP0, UPT, UR6, URZ, UPT ;  /* 0x000000ff0600728c */ /* 0x000fd2000bf05270 */
[----:B------:R-:W-:Y:S05]  /*05d0*/  BRA.U !UP0, `(.L_x_25) ;  /* 0x0000000508587547 */ /* 0x000fea000b800000 */
[----:B------:R-:W-:Y:S02]  /*05e0*/  UISETP.GE.U32.AND UP0, UPT, UR6, 0x8, UPT ;  /* 0x000000080600788c */ /* 0x000fe4000bf06070 */
[----:B------:R-:W-:-:S04]  /*05f0*/  ULOP3.LUT UR5, UR4, 0x7, URZ, 0xc0, !UPT ;  /* 0x0000000704057892 */ /* 0x000fc8000f8ec0ff */
[----:B------:R-:W-:-:S03]  /*0600*/  UISETP.NE.AND UP1, UPT, UR5, URZ, UPT ;  /* 0x000000ff0500728c */ /* 0x000fc6000bf25270 */
[----:B------:R-:W-:Y:S08]  /*0610*/  BRA.U !UP0, `(.L_x_26) ;  /* 0x00000001088c7547 */ /* 0x000ff0000b800000 */
[----:B------:R-:W1:Y:S01]  /*0620*/  LDC.64 R8, c[0x0][0x380] ;  /* 0x0000e000ff087b82 */ /* 0x000e620000000a00 */
[----:B------:R-:W0:Y:S07]  /*0630*/  LDCU.64 UR6, c[0x0][0x398] ;  /* 0x00007300ff0677ac */ /* 0x000e2e0008000a00 */
[----:B------:R-:W2:Y:S01]  /*0640*/  LDC.64 R2, c[0x0][0x388] ;  /* 0x0000e200ff027b82 */ /* 0x000ea20000000a00 */
[----:B0-----:R-:W-:Y:S01]  /*0650*/  IADD3 R29, PT, PT, R18, -UR6, RZ ;  /* 0x80000006121d7c10 */ /* 0x001fe2000fffe0ff */
[----:B------:R-:W-:-:S04]  /*0660*/  IMAD R5, R0, UR7, R13 ;  /* 0x0000000700057c24 */ /* 0x000fc8000f8e020d */
[----:B-1----:R-:W-:-:S04]  /*0670*/  IMAD.WIDE R8, R5, 0x8, R8 ;  /* 0x0000000805087825 */ /* 0x002fc800078e0208 */
[----:B------:R-:W-:Y:S01]  /*0680*/  VIADD R5, R13, -UR6 ;  /* 0x800000060d057c36 */ /* 0x000fe20008000000 */
[----:B------:R-:W3:Y:S01]  /*0690*/  LDG.E.64 R16, desc[UR8][R8.64] ;  /* 0x0000000808107981 */ /* 0x000ee2000c1e1b00 */
[----:B--2---:R-:W-:-:S03]  /*06a0*/  IMAD.WIDE R28, R29, 0x8, R2 ;  /* 0x000000081d1c7825 */ /* 0x004fc600078e0202 */
[----:B------:R-:W2:Y:S04]  /*06b0*/  LDG.E.64 R14, desc[UR8][R8.64+0x8] ;  /* 0x00000808080e7981 */ /* 0x000ea8000c1e1b00 */
[----:B------:R-:W3:Y:S01]  /*06c0*/  LDG.E.64 R20, desc[UR8][R28.64] ;  /* 0x000000081c147981 */ /* 0x000ee2000c1e1b00 */
[----:B------:R-:W-:-:S03]  /*06d0*/  IMAD.WIDE R2, R5, 0x8, R2 ;  /* 0x0000000805027825 */ /* 0x000fc600078e0202 */
[----:B------:R-:W4:Y:S04]  /*06e0*/  LDG.E.64 R22, desc[UR8][R8.64+0x10] ;  /* 0x0000100808167981 */ /* 0x000f28000c1e1b00 */
[----:B------:R-:W2:Y:S04]  /*06f0*/  LDG.E.64 R26, desc[UR8][R2.64] ;  /* 0x00000008021a7981 */ /* 0x000ea8000c1e1b00 */
[----:B------:R-:W4:Y:S04]  /*0700*/  LDG.E.64 R24, desc[UR8][R2.64+0x8] ;  /* 0x0000080802187981 */ /* 0x000f28000c1e1b00 */
[----:B------:R-:W5:Y:S04]  /*0710*/  LDG.E.64 R10, desc[UR8][R8.64+0x18] ;  /* 0x00001808080a7981 */ /* 0x000f68000c1e1b00 */
        /* <DEDUP_REMOVED lines=10> */
[----:B------:R-:W4:Y:S04]  /*07c0*/  LDG.E.64 R26, desc[UR8][R2.64+0x28] ;  /* 0x00002808021a7981 */ /* 0x000f28000c1e1b00 */
[----:B------:R-:W4:Y:S01]  /*07d0*/  LDG.E.64 R2, desc[UR8][R2.64+0x30] ;  /* 0x0000300802027981 */ /* 0x000f22000c1e1b00 */
[----:B-----5:R-:W-:Y:S01]  /*07e0*/  DFMA R4, R10, R4, R22 ;  /* 0x000000040a04722b */ /* 0x020fe20000000016 */
[----:B------:R-:W-:-:S02]  /*07f0*/  IADD3 R18, PT, PT, R13, 0x7, RZ ;  /* 0x000000070d127810 */ /* 0x000fc40007ffe0ff */
[----:B------:R-:W-:-:S05]  /*0800*/  IADD3 R13, PT, PT, R13, 0x8, RZ ;  /* 0x000000080d0d7810 */ /* 0x000fca0007ffe0ff */
[----:B---3--:R-:W-:-:S08]  /*0810*/  DFMA R4, R16, R20, R4 ;  /* 0x000000141004722b */ /* 0x008fd00000000004 */
[----:B--2---:R-:W-:-:S08]  /*0820*/  DFMA R4, R6, R14, R4 ;  /* 0x0000000e0604722b */ /* 0x004fd00000000004 */
[----:B----4-:R-:W-:-:S08]  /*0830*/  DFMA R4, R24, R26, R4 ;  /* 0x0000001a1804722b */ /* 0x010fd00000000004 */
[----:B------:R-:W-:-:S11]  /*0840*/  DFMA R6, R28, R2, R4 ;  /* 0x000000021c06722b */ /* 0x000fd60000000004 */
.L_x_26:
        /* <DEDUP_REMOVED lines=8> */
[----:B0-----:R-:W-:Y:S01]  /*08d0*/  VIADD R5, R18, -UR6 ;  /* 0x8000000612057c36 */ /* 0x001fe20008000000 */
[----:B------:R-:W-:Y:S01]  /*08e0*/  IADD3 R27, PT, PT, R13, -UR6, RZ ;  /* 0x800000060d1b7c10 */ /* 0x000fe2000fffe0ff */
[----:B------:R-:W-:-:S02]  /*08f0*/  IMAD R3, R0, UR7, R13 ;  /* 0x0000000700037c24 */ /* 0x000fc4000f8e020d */
[----:B-1----:R-:W-:-:S06]  /*0900*/  IMAD.WIDE R4, R5, 0x8, R8 ;  /* 0x0000000805047825 */ /* 0x002fcc00078e0208 */
[----:B------:R-:W3:Y:S01]  /*0910*/  LDG.E.64 R4, desc[UR8][R4.64] ;  /* 0x0000000804047981 */ /* 0x000ee2000c1e1b00 */
[----:B--2---:R-:W-:-:S05]  /*0920*/  IMAD.WIDE R24, R3, 0x8, R24 ;  /* 0x0000000803187825 */ /* 0x004fca00078e0218 */
[----:B------:R-:W3:Y:S01]  /*0930*/  LDG.E.64 R2, desc[UR8][R24.64] ;  /* 0x0000000818027981 */ /* 0x000ee2000c1e1b00 */
[----:B------:R-:W-:-:S03]  /*0940*/  IMAD.WIDE R26, R27, 0x8, R8 ;  /* 0x000000081b1a7825 */ /* 0x000fc600078e0208 */
[----:B------:R-:W2:Y:S04]  /*0950*/  LDG.E.64 R8, desc[UR8][R24.64+0x8] ;  /* 0x0000080818087981 */ /* 0x000ea8000c1e1b00 */
[----:B------:R-:W2:Y:S04]  /*0960*/  LDG.E.64 R10, desc[UR8][R26.64] ;  /* 0x000000081a0a7981 */ /* 0x000ea8000c1e1b00 */
[----:B------:R-:W4:Y:S04]  /*0970*/  LDG.E.64 R14, desc[UR8][R24.64+0x10] ;  /* 0x00001008180e7981 */ /* 0x000f28000c1e1b00 */
[----:B------:R-:W4:Y:S04]  /*0980*/  LDG.E.64 R16, desc[UR8][R26.64+0x8] ;  /* 0x000008081a107981 */ /* 0x000f28000c1e1b00 */
[----:B------:R-:W5:Y:S04]  /*0990*/  LDG.E.64 R20, desc[UR8][R24.64+0x18] ;  /* 0x0000180818147981 */ /* 0x000f68000c1e1b00 */
[----:B------:R-:W5:Y:S01]  /*09a0*/  LDG.E.64 R22, desc[UR8][R26.64+0x10] ;  /* 0x000010081a167981 */ /* 0x000f62000c1e1b00 */
[C---:B------:R-:W-:Y:S01]  /*09b0*/  IADD3 R18, PT, PT, R13.reuse, 0x3, RZ ;  /* 0x000000030d127810 */ /* 0x040fe20007ffe0ff */
[----:B------:R-:W-:Y:S01]  /*09c0*/  VIADD R13, R13, 0x4 ;  /* 0x000000040d0d7836 */ /* 0x000fe20000000000 */
[----:B---3--:R-:W-:-:S08]  /*09d0*/  DFMA R2, R2, R4, R6 ;  /* 0x000000040202722b */ /* 0x008fd00000000006 */
[----:B--2---:R-:W-:-:S08]  /*09e0*/  DFMA R2, R8, R10, R2 ;  /* 0x0000000a0802722b */ /* 0x004fd00000000002 */
[----:B----4-:R-:W-:-:S08]  /*09f0*/  DFMA R2, R14, R16, R2 ;  /* 0x000000100e02722b */ /* 0x010fd00000000002 */
[----:B-----5:R-:W-:-:S11]  /*0a00*/  DFMA R6, R20, R22, R2 ;  /* 0x000000161406722b */ /* 0x020fd60000000002 */
.L_x_27:
[----:B------:R-:W-:Y:S05]  /*0a10*/  BRA.U !UP1, `(.L_x_25) ;  /* 0x0000000109487547 */ /* 0x000fea000b800000 */
[----:B------:R-:W1:Y:S01]  /*0a20*/  LDC R17, c[0x0][0x398] ;  /* 0x0000e600ff117b82 */ /* 0x000e620000000800 */
[----:B------:R-:W2:Y:S01]  /*0a30*/  LDCU UR5, c[0x0][0x39c] ;  /* 0x00007380ff0577ac */ /* 0x000ea20008000800 */
[----:B------:R-:W-:-:S06]  /*0a40*/  UIADD3 UR4, UPT, UPT, -UR4, URZ, URZ ;  /* 0x000000ff04047290 */ /* 0x000fcc000fffe1ff */
[----:B------:R-:W3:Y:S08]  /*0a50*/  LDC.64 R2, c[0x0][0x380] ;  /* 0x0000e000ff027b82 */ /* 0x000ef00000000a00 */
[----:B------:R-:W4:Y:S01]  /*0a60*/  LDC.64 R4, c[0x0][0x388] ;  /* 0x0000e200ff047b82 */ /* 0x000f220000000a00 */
[----:B--2---:R-:W-:-:S07]  /*0a70*/  IMAD R15, R0, UR5, R13 ;  /* 0x00000005000f7c24 */ /* 0x004fce000f8e020d */
.L_x_28:
        /* <DEDUP_REMOVED lines=12> */
.L_x_25:
[----:B------:R-:W-:-:S11]  /*0b40*/  DADD R6, R6, R6 ;  /* 0x0000000006067229 */ /* 0x000fd60000000006 */
.L_x_22:
[----:B------:R-:W1:Y:S02]  /*0b50*/  LDC R3, c[0x0][0x394] ;  /* 0x0000e500ff037b82 */ /* 0x000e640000000800 */
[----:B-1----:R-:W-:-:S13]  /*0b60*/  ISETP.GE.AND P0, PT, R19, R3, PT ;  /* 0x000000031300720c */ /* 0x002fda0003f06270 */
[----:B------:R-:W-:Y:S05]  /*0b70*/  @P0 EXIT ;  /* 0x000000000000094d */ /* 0x000fea0003800000 */
[----:B------:R-:W1:Y:S08]  /*0b80*/  LDC R2, c[0x0][0x398] ;  /* 0x0000e600ff027b82 */ /* 0x000e700000000800 */
[----:B------:R-:W2:Y:S01]  /*0b90*/  LDC R5, c[0x0][0x398] ;  /* 0x0000e600ff057b82 */ /* 0x000ea20000000800 */
[----:B-1----:R-:W-:Y:S02]  /*0ba0*/  IADD3 R8, PT, PT, -R2, -0x2, R3 ;  /* 0xfffffffe02087810 */ /* 0x002fe40007ffe103 */
        /* <DEDUP_REMOVED lines=10> */
.L_x_30:
        /* <DEDUP_REMOVED lines=45> */
.L_x_29:
        /* <DEDUP_REMOVED lines=33> */
.L_x_31:
        /* <DEDUP_REMOVED lines=36> */
.L_x_32:
        /* <DEDUP_REMOVED lines=9> */
.L_x_74:


//--------------------- .text._Z13updateUMatrixPdS_iii --------------------------
	.section	.text._Z13updateUMatrixPdS_iii,"ax",@progbits
	.align	128
        .global         _Z13updateUMatrixPdS_iii
        .type           _Z13updateUMatrixPdS_iii,@function
        .size           _Z13updateUMatrixPdS_iii,(.L_x_75 - _Z13updateUMatrixPdS_iii)
        .other          _Z13updateUMatrixPdS_iii,@"STO_CUDA_ENTRY STV_DEFAULT"
_Z13updateUMatrixPdS_iii:
.text._Z13updateUMatrixPdS_iii:
        /* <DEDUP_REMOVED lines=11> */
[----:B0-----:R-:W-:-:S09]  /*00b0*/  UISETP.GE.AND UP0, UPT, UR12, UR7, UPT ;  /* 0x000000070c00728c */ /* 0x001fd2000bf06270 */
[----:B-1----:R-:W-:Y:S05]  /*00c0*/  BRA.U UP0, `(.L_x_33) ;  /* 0x00000009008c7547 */ /* 0x002fea000b800000 */
[----:B------:R-:W0:Y:S01]  /*00d0*/  LDCU UR13, c[0x0][0x394] ;  /* 0x00007280ff0d77ac */ /* 0x000e220008000800 */
[----:B------:R-:W-:Y:S01]  /*00e0*/  CS2R R10, SRZ ;  /* 0x00000000000a7805 */ /* 0x000fe2000001ff00 */
[----:B------:R-:W-:Y:S02]  /*00f0*/  UIADD3 UR5, UPT, UPT, -UR7, UR12, URZ ;  /* 0x0000000c07057290 */ /* 0x000fe4000fffe1ff */
[----:B------:R-:W-:Y:S02]  /*0100*/  UIADD3 UR4, UPT, UPT, UR7, -UR12, URZ ;  /* 0x8000000c07047290 */ /* 0x000fe4000fffe0ff */
[----:B------:R-:W-:Y:S02]  /*0110*/  UISETP.GT.U32.AND UP1, UPT, UR5, -0x10, UPT ;  /* 0xfffffff00500788c */ /* 0x000fe4000bf24070 */
[----:B------:R-:W-:-:S04]  /*0120*/  ULOP3.LUT UR6, UR4, 0xf, URZ, 0xc0, !UPT ;  /* 0x0000000f04067892 */ /* 0x000fc8000f8ec0ff */
[----:B------:R-:W-:Y:S01]  /*0130*/  UISETP.NE.AND UP0, UPT, UR6, URZ, UPT ;  /* 0x000000ff0600728c */ /* 0x000fe2000bf05270 */
[----:B0-----:R-:W-:Y:S02]  /*0140*/  MOV R19, UR13 ;  /* 0x0000000d00137c02 */ /* 0x001fe40008000f00 */
[----:B------:R-:W-:Y:S08]  /*0150*/  BRA.U UP1, `(.L_x_34) ;  /* 0x0000000501147547 */ /* 0x000ff0000b800000 */
[----:B------:R-:W0:Y:S01]  /*0160*/  LDC.64 R4, c[0x0][0x388] ;  /* 0x0000e200ff047b82 */ /* 0x000e220000000a00 */
[----:B------:R-:W-:Y:S01]  /*0170*/  UIMAD.WIDE UR8, UR12, 0x8, URZ ;  /* 0x000000080c0878a5 */ /* 0x000fe2000f8e02ff */
[----:B------:R-:W-:Y:S01]  /*0180*/  MOV R19, UR13 ;  /* 0x0000000d00137c02 */ /* 0x000fe20008000f00 */
[----:B------:R-:W-:Y:S01]  /*0190*/  ULOP3.LUT UR5, UR4, 0xfffffff0, URZ, 0xc0, !UPT ;  /* 0xfffffff004057892 */ /* 0x000fe2000f8ec0ff */
[----:B------:R-:W-:-:S03]  /*01a0*/  CS2R R10, SRZ ;  /* 0x00000000000a7805 */ /* 0x000fc6000001ff00 */
[----:B------:R-:W-:Y:S01]  /*01b0*/  UIADD3 UR5, UPT, UPT, -UR5, URZ, URZ ;  /* 0x000000ff05057290 */ /* 0x000fe2000fffe1ff */
[----:B------:R-:W1:Y:S08]  /*01c0*/  LDC.64 R2, c[0x0][0x380] ;  /* 0x0000e000ff027b82 */ /* 0x000e700000000a00 */
[----:B------:R-:W2:Y:S01]  /*01d0*/  LDC R21, c[0x0][0x398] ;  /* 0x0000e600ff157b82 */ /* 0x000ea20000000800 */
[----:B0-----:R-:W-:-:S04]  /*01e0*/  IADD3 R4, P1, PT, R4, -UR8, RZ ;  /* 0x8000000804047c10 */ /* 0x001fc8000ff3e0ff */
[----:B------:R-:W-:Y:S02]  /*01f0*/  IADD3 R4, P2, PT, R4, 0x40, RZ ;  /* 0x0000004004047810 */ /* 0x000fe40007f5e0ff */
[----:B-1----:R-:W-:Y:S02]  /*0200*/  IADD3 R2, P0, PT, R2, 0x40, RZ ;  /* 0x0000004002027810 */ /* 0x002fe40007f1e0ff */
[----:B------:R-:W-:-:S03]  /*0210*/  IADD3.X R5, PT, PT, RZ, ~UR9, R5, P2, P1 ;  /* 0x80000009ff057c10 */ /* 0x000fc600097e2405 */
[----:B------:R-:W-:Y:S02]  /*0220*/  IMAD.X R3, RZ, RZ, R3, P0 ;  /* 0x000000ffff037224 */ /* 0x000fe400000e0603 */
[----:B--2---:R-:W-:-:S07]  /*0230*/  IMAD R21, R0, R21, UR12 ;  /* 0x0000000c00157e24 */ /* 0x004fce000f8e0215 */
.L_x_35:
[----:B------:R-:W-:-:S04]  /*0240*/  IMAD.WIDE R8, R21, 0x8, R2 ;  /* 0x0000000815087825 */ /* 0x000fc800078e0202 */
[----:B------:R-:W-:Y:S01]  /*0250*/  IMAD.WIDE R6, R19, 0x8, R4 ;  /* 0x0000000813067825 */ /* 0x000fe200078e0204 */
[----:B------:R-:W2:Y:S04]  /*0260*/  LDG.E.64 R12, desc[UR10][R8.64+-0x40] ;  /* 0xffffc00a080c7981 */ /* 0x000ea8000c1e1b00 */
[----:B------:R-:W2:Y:S04]  /*0270*/  LDG.E.64 R26, desc[UR10][R6.64+-0x40] ;  /* 0xffffc00a061a7981 */ /* 0x000ea8000c1e1b00 */
[----:B------:R-:W3:Y:S04]  /*0280*/  LDG.E.64 R22, desc[UR10][R8.64+-0x38] ;  /* 0xffffc80a08167981 */ /* 0x000ee8000c1e1b00 */
[----:B------:R-:W3:Y:S04]  /*0290*/  LDG.E.64 R24, desc[UR10][R6.64+-0x38] ;  /* 0xffffc80a06187981 */ /* 0x000ee8000c1e1b00 */
[----:B------:R-:W4:Y:S04]  /*02a0*/  LDG.E.64 R14, desc[UR10][R8.64+-0x30] ;  /* 0xffffd00a080e7981 */ /* 0x000f28000c1e1b00 */
[----:B------:R-:W4:Y:S04]  /*02b0*/  LDG.E.64 R16, desc[UR10][R6.64+-0x30] ;  /* 0xffffd00a06107981 */ /* 0x000f28000c1e1b00 */
        /* <DEDUP_REMOVED lines=9> */
[----:B------:R-:W4:Y:S01]  /*0350*/  LDG.E.64 R16, desc[UR10][R6.64+-0x18] ;  /* 0xffffe80a06107981 */ /* 0x000f22000c1e1b00 */
        /* <DEDUP_REMOVED lines=27> */
[----:B------:R-:W5:Y:S01]  /*0510*/  LDG.E.64 R6, desc[UR10][R6.64+0x38] ;  /* 0x0000380a06067981 */ /* 0x000f62000c1e1b00 */
[----:B------:R-:W-:-:S04]  /*0520*/  UIADD3 UR5, UPT, UPT, UR5, 0x10, URZ ;  /* 0x0000001005057890 */ /* 0x000fc8000fffe0ff */
[----:B------:R-:W-:Y:S01]  /*0530*/  UISETP.NE.AND UP1, UPT, UR5, URZ, UPT ;  /* 0x000000ff0500728c */ /* 0x000fe2000bf25270 */
[----:B------:R-:W-:Y:S01]  /*0540*/  VIADD R19, R19, 0x10 ;  /* 0x0000001013137836 */ /* 0x000fe20000000000 */
[----:B------:R-:W-:Y:S01]  /*0550*/  IADD3 R21, PT, PT, R21, 0x10, RZ ;  /* 0x0000001015157810 */ /* 0x000fe20007ffe0ff */
[----:B--2---:R-:W-:-:S08]  /*0560*/  DFMA R10, R10, R12, R14 ;  /* 0x0000000c0a0a722b */ /* 0x004fd0000000000e */
[----:B---3--:R-:W-:-:S08]  /*0570*/  DFMA R10, R22, R24, R10 ;  /* 0x00000018160a722b */ /* 0x008fd0000000000a */
[----:B----4-:R-:W-:-:S08]  /*0580*/  DFMA R10, R16, R26, R10 ;  /* 0x0000001a100a722b */ /* 0x010fd0000000000a */
[----:B-----5:R-:W-:Y:S01]  /*0590*/  DFMA R10, R28, R6, R10 ;  /* 0x000000061c0a722b */ /* 0x020fe2000000000a */
[----:B------:R-:W-:Y:S10]  /*05a0*/  BRA.U UP1, `(.L_x_35) ;  /* 0xfffffffd01247547 */ /* 0x000ff4000b83ffff */
.L_x_34:
        /* <DEDUP_REMOVED lines=10> */
[----:B0-----:R-:W-:Y:S02]  /*0650*/  IMAD.IADD R7, R19, 0x1, -R4 ;  /* 0x0000000113077824 */ /* 0x001fe400078e0a04 */
[----:B--2---:R-:W-:-:S05]  /*0660*/  IMAD.WIDE R8, R5, 0x8, R8 ;  /* 0x0000000805087825 */ /* 0x004fca00078e0208 */
[----:B------:R-:W2:Y:S01]  /*0670*/  LDG.E.64 R14, desc[UR10][R8.64] ;  /* 0x0000000a080e7981 */ /* 0x000ea2000c1e1b00 */
[----:B---3--:R-:W-:-:S03]  /*0680*/  IMAD.WIDE R2, R7, 0x8, R2 ;  /* 0x0000000807027825 */ /* 0x008fc600078e0202 */
[----:B------:R-:W3:Y:S04]  /*0690*/  LDG.E.64 R12, desc[UR10][R8.64+0x8] ;  /* 0x0000080a080c7981 */ /* 0x000ee8000c1e1b00 */
[----:B------:R-:W2:Y:S04]  /*06a0*/  LDG.E.64 R16, desc[UR10][R2.64] ;  /* 0x0000000a02107981 */ /* 0x000ea8000c1e1b00 */
[----:B------:R-:W3:Y:S04]  /*06b0*/  LDG.E.64 R24, desc[UR10][R2.64+0x8] ;  /* 0x0000080a02187981 */ /* 0x000ee8000c1e1b00 */
[----:B------:R-:W4:Y:S04]  /*06c0*/  LDG.E.64 R20, desc[UR10][R8.64+0x10] ;  /* 0x0000100a08147981 */ /* 0x000f28000c1e1b00 */
[----:B------:R-:W4:Y:S04]  /*06d0*/  LDG.E.64 R22, desc[UR10][R2.64+0x10] ;  /* 0x0000100a02167981 */ /* 0x000f28000c1e1b00 */
[----:B------:R-:W5:Y:S04]  /*06e0*/  LDG.E.64 R4, desc[UR10][R8.64+0x18] ;  /* 0x0000180a08047981 */ /* 0x000f68000c1e1b00 */
        /* <DEDUP_REMOVED lines=12> */
[----:B-----5:R-:W-:Y:S01]  /*07b0*/  DFMA R4, R4, R6, R24 ;  /* 0x000000060404722b */ /* 0x020fe20000000018 */
[----:B------:R-:W-:-:S07]  /*07c0*/  IADD3 R19, PT, PT, R19, 0x8, RZ ;  /* 0x0000000813137810 */ /* 0x000fce0007ffe0ff */
[----:B--2---:R-:W-:-:S08]  /*07d0*/  DFMA R4, R14, R16, R4 ;  /* 0x000000100e04722b */ /* 0x004fd00000000004 */
[----:B---3--:R-:W-:-:S08]  /*07e0*/  DFMA R4, R10, R12, R4 ;  /* 0x0000000c0a04722b */ /* 0x008fd00000000004 */
[----:B----4-:R-:W-:-:S08]  /*07f0*/  DFMA R4, R20, R22, R4 ;  /* 0x000000161404722b */ /* 0x010fd00000000004 */
[----:B------:R-:W-:-:S11]  /*0800*/  DFMA R10, R26, R28, R4 ;  /* 0x0000001c1a0a722b */ /* 0x000fd60000000004 */
.L_x_37:
        /* <DEDUP_REMOVED lines=20> */
[----:B------:R-:W5:Y:S01]  /*0950*/  LDG.E.64 R24, desc[UR10][R14.64+0x18] ;  /* 0x0000180a0e187981 */ /* 0x000f62000c1e1b00 */
[----:B------:R-:W-:Y:S01]  /*0960*/  IADD3 R19, PT, PT, R19, 0x4, RZ ;  /* 0x0000000413137810 */ /* 0x000fe20007ffe0ff */
[----:B--2---:R-:W-:-:S08]  /*0970*/  DFMA R12, R12, R16, R10 ;  /* 0x000000100c0c722b */ /* 0x004fd0000000000a */
[----:B---3--:R-:W-:-:S08]  /*0980*/  DFMA R12, R20, R22, R12 ;  /* 0x00000016140c722b */ /* 0x008fd0000000000c */
[----:B----4-:R-:W-:-:S08]  /*0990*/  DFMA R4, R4, R6, R12 ;  /* 0x000000060404722b */ /* 0x010fd0000000000c */
[----:B-----5:R-:W-:-:S11]  /*09a0*/  DFMA R10, R2, R24, R4 ;  /* 0x00000018020a722b */ /* 0x020fd60000000004 */
.L_x_38:
[----:B------:R-:W-:Y:S05]  /*09b0*/  BRA.U !UP1, `(.L_x_36) ;  /* 0x00000001094c7547 */ /* 0x000fea000b800000 */
[----:B------:R-:W0:Y:S01]  /*09c0*/  LDC R2, c[0x0][0x394] ;  /* 0x0000e500ff027b82 */ /* 0x000e220000000800 */
[----:B------:R-:W1:Y:S01]  /*09d0*/  LDCU UR5, c[0x0][0x398] ;  /* 0x00007300ff0577ac */ /* 0x000e620008000800 */
[----:B------:R-:W-:-:S06]  /*09e0*/  UIADD3 UR4, UPT, UPT, -UR4, URZ, URZ ;  /* 0x000000ff04047290 */ /* 0x000fcc000fffe1ff */
[----:B------:R-:W2:Y:S08]  /*09f0*/  LDC.64 R6, c[0x0][0x388] ;  /* 0x0000e200ff067b82 */ /* 0x000eb00000000a00 */
[----:B------:R-:W3:Y:S01]  /*0a00*/  LDC.64 R8, c[0x0][0x380] ;  /* 0x0000e000ff087b82 */ /* 0x000ee20000000a00 */
[----:B-1----:R-:W-:Y:S02]  /*0a10*/  IMAD R13, R0, UR5, R19 ;  /* 0x00000005000d7c24 */ /* 0x002fe4000f8e0213 */
[----:B0-----:R-:W-:-:S03]  /*0a20*/  IMAD.WIDE R2, R2, 0x8, RZ ;  /* 0x0000000802027825 */ /* 0x001fc600078e02ff */
[----:B--2---:R-:W-:-:S05]  /*0a30*/  IADD3 R6, P0, PT, -R2, R6, RZ ;  /* 0x0000000602067210 */ /* 0x004fca0007f1e1ff */
[----:B------:R-:W-:-:S08]  /*0a40*/  IMAD.X R7, R7, 0x1, ~R3, P0 ;  /* 0x0000000107077824 */ /* 0x000fd000000e0e03 */
.L_x_39:
[----:B---3--:R-:W-:-:S04]  /*0a50*/  IMAD.WIDE R4, R13, 0x8, R8 ;  /* 0x000000080d047825 */ /* 0x008fc800078e0208 */
[----:B------:R-:W-:Y:S02]  /*0a60*/  IMAD.WIDE R2, R19, 0x8, R6 ;  /* 0x0000000813027825 */ /* 0x000fe400078e0206 */
[----:B------:R-:W2:Y:S04]  /*0a70*/  LDG.E.64 R4, desc[UR10][R4.64] ;  /* 0x0000000a04047981 */ /* 0x000ea8000c1e1b00 */
[----:B------:R-:W2:Y:S01]  /*0a80*/  LDG.E.64 R2, desc[UR10][R2.64] ;  /* 0x0000000a02027981 */ /* 0x000ea2000c1e1b00 */
[----:B------:R-:W-:Y:S01]  /*0a90*/  UIADD3 UR4, UPT, UPT, UR4, 0x1, URZ ;  /* 0x0000000104047890 */ /* 0x000fe2000fffe0ff */
[----:B------:R-:W-:Y:S01]  /*0aa0*/  IADD3 R13, PT, PT, R13, 0x1, RZ ;  /* 0x000000010d0d7810 */ /* 0x000fe20007ffe0ff */
[----:B------:R-:W-:Y:S02]  /*0ab0*/  VIADD R19, R19, 0x1 ;  /* 0x0000000113137836 */ /* 0x000fe40000000000 */
[----:B------:R-:W-:Y:S01]  /*0ac0*/  UISETP.NE.AND UP0, UPT, UR4, URZ, UPT ;  /* 0x000000ff0400728c */ /* 0x000fe2000bf05270 */
[----:B--2---:R-:W-:-:S08]  /*0ad0*/  DFMA R10, R4, R2, R10 ;  /* 0x00000002040a722b */ /* 0x004fd0000000000a */
[----:B------:R-:W-:Y:S05]  /*0ae0*/  BRA.U UP0, `(.L_x_39) ;  /* 0xfffffffd00d87547 */ /* 0x000fea000b83ffff */
.L_x_36:
[----:B------:R-:W-:-:S11]  /*0af0*/  DADD R10, R10, R10 ;  /* 0x000000000a0a7229 */ /* 0x000fd6000000000a */
.L_x_33:
[----:B------:R-:W0:Y:S02]  /*0b00*/  LDC.64 R2, c[0x0][0x390] ;  /* 0x0000e400ff027b82 */ /* 0x000e240000000a00 */
[----:B0-----:R-:W-:-:S13]  /*0b10*/  ISETP.GE.AND P0, PT, R3, R2, PT ;  /* 0x000000020300720c */ /* 0x001fda0003f06270 */
[----:B------:R-:W-:Y:S05]  /*0b20*/  @P0 EXIT ;  /* 0x000000000000094d */ /* 0x000fea0003800000 */
[----:B------:R-:W0:Y:S01]  /*0b30*/  LDCU UR4, c[0x0][0x394] ;  /* 0x00007280ff0477ac */ /* 0x000e220008000800 */
[----:B------:R-:W-:Y:S01]  /*0b40*/  IADD3 R14, PT, PT, R2, -R3, RZ ;  /* 0x80000003020e7210 */ /* 0x000fe20007ffe0ff */
[----:B------:R-:W-:-:S03]  /*0b50*/  IMAD.IADD R2, R3, 0x1, -R2 ;  /* 0x0000000103027824 */ /* 0x000fc600078e0a02 */
[----:B------:R-:W-:Y:S02]  /*0b60*/  LOP3.LUT R16, R14, 0x7, RZ, 0xc0, !PT ;  /* 0x000000070e107812 */ /* 0x000fe400078ec0ff */
[----:B------:R-:W-:Y:S02]  /*0b70*/  ISETP.GT.U32.AND P1, PT, R2, -0x8, PT ;  /* 0xfffffff80200780c */ /* 0x000fe40003f24070 */
[----:B------:R-:W-:Y:S02]  /*0b80*/  ISETP.NE.AND P0, PT, R16, RZ, PT ;  /* 0x000000ff1000720c */ /* 0x000fe40003f05270 */
[----:B0-----:R-:W-:-:S09]  /*0b90*/  MOV R17, UR4 ;  /* 0x0000000400117c02 */ /* 0x001fd20008000f00 */
[----:B------:R-:W-:Y:S05]  /*0ba0*/  @P1 BRA `(.L_x_40) ;  /* 0x0000000000d01947 */ /* 0x000fea0003800000 */
[----:B------:R-:W0:Y:S01]  /*0bb0*/  LDC.64 R6, c[0x0][0x388] ;  /* 0x0000e200ff067b82 */ /* 0x000e220000000a00 */
[----:B------:R-:W1:Y:S01]  /*0bc0*/  LDCU UR5, c[0x0][0x398] ;  /* 0x00007300ff0577ac */ /* 0x000e620008000800 */
[----:B------:R-:W-:Y:S01]  /*0bd0*/  IMAD.WIDE R4, R3, 0x8, RZ ;  /* 0x0000000803047825 */ /* 0x000fe200078e02ff */
[----:B------:R-:W-:Y:S02]  /*0be0*/  LOP3.LUT R2, R14, 0xfffffff8, RZ, 0xc0, !PT ;  /* 0xfffffff80e027812 */ /* 0x000fe400078ec0ff */
[----:B------:R-:W-:-:S03]  /*0bf0*/  MOV R17, UR4 ;  /* 0x0000000400117c02 */ /* 0x000fc60008000f00 */
[----:B------:R-:W2:Y:S01]  /*0c00*/  LDC.64 R8, c[0x0][0x380] ;  /* 0x0000e000ff087b82 */ /* 0x000ea20000000a00 */
[----:B------:R-:W-:Y:S02]  /*0c10*/  IMAD.MOV R2, RZ, RZ, -R2 ;  /* 0x000000ffff027224 */ /* 0x000fe400078e0a02 */
[----:B-1----:R-:W-:Y:S01]  /*0c20*/  IMAD R15, R0, UR5, R3 ;  /* 0x00000005000f7c24 */ /* 0x002fe2000f8e0203 */
[----:B0-----:R-:W-:-:S04]  /*0c30*/  IADD3 R6, P3, PT, -R4, R6, RZ ;  /* 0x0000000604067210 */ /* 0x001fc80007f7e1ff */
[----:B------:R-:W-:Y:S02]  /*0c40*/  IADD3 R4, P1, PT, R6, 0x20, RZ ;  /* 0x0000002006047810 */ /* 0x000fe40007f3e0ff */
[----:B--2---:R-:W-:Y:S02]  /*0c50*/  IADD3 R6, P2, PT, R8, 0x20, RZ ;  /* 0x0000002008067810 */ /* 0x004fe40007f5e0ff */
[----:B------:R-:W-:-:S03]  /*0c60*/  IADD3.X R5, PT, PT, RZ, ~R5, R7, P1, P3 ;  /* 0x80000005ff057210 */ /* 0x000fc60000fe6407 */
[----:B------:R-:W-:-:S08]  /*0c70*/  IMAD.X R7, RZ, RZ, R9, P2 ;  /* 0x000000ffff077224 */ /* 0x000fd000010e0609 */
.L_x_41:
[----:B------:R-:W-:-:S04]  /*0c80*/  IMAD.WIDE R12, R17, 0x8, R4 ;  /* 0x00000008110c7825 */ /* 0x000fc800078e0204 */
[----:B0-----:R-:W-:Y:S01]  /*0c90*/  IMAD.WIDE R8, R15, 0x8, R6 ;  /* 0x000000080f087825 */ /* 0x001fe200078e0206 */
[----:B------:R-:W2:Y:S04]  /*0ca0*/  LDG.E.64 R18, desc[UR10][R12.64+-0x20] ;  /* 0xffffe00a0c127981 */ /* 0x000ea8000c1e1b00 */
[----:B------:R-:W2:Y:S02]  /*0cb0*/  LDG.E.64 R20, desc[UR10][R8.64+-0x20] ;  /* 0xffffe00a08147981 */ /* 0x000ea4000c1e1b00 */
[-C--:B--2---:R-:W-:Y:S02]  /*0cc0*/  DFMA R20, R18, -R10.reuse, R20 ;  /* 0x8000000a1214722b */ /* 0x084fe40000000014 */
[----:B------:R-:W2:Y:S05]  /*0cd0*/  LDG.E.64 R18, desc[UR10][R8.64+-0x18] ;  /* 0xffffe80a08127981 */ /* 0x000eaa000c1e1b00 */
[----:B------:R0:W-:Y:S04]  /*0ce0*/  STG.E.64 desc[UR10][R8.64+-0x20], R20 ;  /* 0xffffe01408007986 */ /* 0x0001e8000c101b0a */
[----:B------:R-:W2:Y:S02]  /*0cf0*/  LDG.E.64 R22, desc[UR10][R12.64+-0x18] ;  /* 0xffffe80a0c167981 */ /* 0x000ea4000c1e1b00 */
[----:B--2---:R-:W-:-:S02]  /*0d00*/  DFMA R22, R22, -R10, R18 ;  /* 0x8000000a1616722b */ /* 0x004fc40000000012 */
        /* <DEDUP_REMOVED lines=10> */
[----:B0-----:R-:W2:Y:S02]  /*0db0*/  LDG.E.64 R20, desc[UR10][R12.64] ;  /* 0x0000000a0c147981 */ /* 0x001ea4000c1e1b00 */
[----:B--2---:R-:W-:-:S02]  /*0dc0*/  DFMA R20, R20, -R10, R18 ;  /* 0x8000000a1414722b */ /* 0x004fc40000000012 */
[----:B------:R-:W2:Y:S05]  /*0dd0*/  LDG.E.64 R18, desc[UR10][R8.64+0x8] ;  /* 0x0000080a08127981 */ /* 0x000eaa000c1e1b00 */
[----:B------:R0:W-:Y:S04]  /*0de0*/  STG.E.64 desc[UR10][R8.64], R20 ;  /* 0x0000001408007986 */ /* 0x0001e8000c101b0a */
[----:B-1----:R-:W2:Y:S02]  /*0df0*/  LDG.E.64 R22, desc[UR10][R12.64+0x8] ;  /* 0x0000080a0c167981 */ /* 0x002ea4000c1e1b00 */
[----:B--2---:R-:W-:-:S02]  /*0e00*/  DFMA R22, R22, -R10, R18 ;  /* 0x8000000a1616722b */ /* 0x004fc40000000012 */
[----:B------:R-:W2:Y:S05]  /*0e10*/  LDG.E.64 R18, desc[UR10][R8.64+0x10] ;  /* 0x0000100a08127981 */ /* 0x000eaa000c1e1b00 */
[----:B------:R0:W-:Y:S04]  /*0e20*/  STG.E.64 desc[UR10][R8.64+0x8], R22 ;  /* 0x0000081608007986 */ /* 0x0001e8000c101b0a */
[----:B---3--:R-:W2:Y:S01]  /*0e30*/  LDG.E.64 R24, desc[UR10][R12.64+0x10] ;  /* 0x0000100a0c187981 */ /* 0x008ea2000c1e1b00 */
[----:B------:R-:W-:Y:S01]  /*0e40*/  IADD3 R2, PT, PT, R2, 0x8, RZ ;  /* 0x0000000802027810 */ /* 0x000fe20007ffe0ff */
[----:B--2---:R-:W-:-:S02]  /*0e50*/  DFMA R24, R24, -R10, R18 ;  /* 0x8000000a1818722b */ /* 0x004fc40000000012 */
[----:B------:R-:W2:Y:S05]  /*0e60*/  LDG.E.64 R18, desc[UR10][R8.64+0x18] ;  /* 0x0000180a08127981 */ /* 0x000eaa000c1e1b00 */
[----:B------:R0:W-:Y:S04]  /*0e70*/  STG.E.64 desc[UR10][R8.64+0x10], R24 ;  /* 0x0000101808007986 */ /* 0x0001e8000c101b0a */
[----:B----4-:R-:W2:Y:S01]  /*0e80*/  LDG.E.64 R26, desc[UR10][R12.64+0x18] ;  /* 0x0000180a0c1a7981 */ /* 0x010ea2000c1e1b00 */
[----:B------:R-:W-:Y:S01]  /*0e90*/  ISETP.NE.AND P1, PT, R2, RZ, PT ;  /* 0x000000ff0200720c */ /* 0x000fe20003f25270 */
[----:B------:R-:W-:Y:S01]  /*0ea0*/  VIADD R17, R17, 0x8 ;  /* 0x0000000811117836 */ /* 0x000fe20000000000 */
[----:B------:R-:W-:Y:S01]  /*0eb0*/  IADD3 R15, PT, PT, R15, 0x8, RZ ;  /* 0x000000080f0f7810 */ /* 0x000fe20007ffe0ff */
[----:B--2---:R-:W-:-:S07]  /*0ec0*/  DFMA R18, R26, -R10, R18 ;  /* 0x8000000a1a12722b */ /* 0x004fce0000000012 */
[----:B------:R0:W-:Y:S03]  /*0ed0*/  STG.E.64 desc[UR10][R8.64+0x18], R18 ;  /* 0x0000181208007986 */ /* 0x0001e6000c101b0a */
[----:B------:R-:W-:Y:S05]  /*0ee0*/  @P1 BRA `(.L_x_41) ;  /* 0xfffffffc00641947 */ /* 0x000fea000383ffff */
.L_x_40:
[----:B------:R-:W-:Y:S05]  /*0ef0*/  @!P0 EXIT ;  /* 0x000000000000894d */ /* 0x000fea0003800000 */
[----:B------:R-:W-:Y:S02]  /*0f00*/  ISETP.GE.U32.AND P0, PT, R16, 0x4, PT ;  /* 0x000000041000780c */ /* 0x000fe40003f06070 */
[----:B------:R-:W-:-:S04]  /*0f10*/  LOP3.LUT R2, R14, 0x3, RZ, 0xc0, !PT ;  /* 0x000000030e027812 */ /* 0x000fc800078ec0ff */
[----:B------:R-:W-:-:S07]  /*0f20*/  ISETP.NE.AND P1, PT, R2, RZ, PT ;  /* 0x000000ff0200720c */ /* 0x000fce0003f25270 */
[----:B------:R-:W-:Y:S06]  /*0f30*/  @!P0 BRA `(.L_x_42) ;  /* 0x0000000000608947 */ /* 0x000fec0003800000 */
[----:B------:R-:W1:Y:S01]  /*0f40*/  LDC.64 R6, c[0x0][0x388] ;  /* 0x0000e200ff067b82 */ /* 0x000e620000000a00 */
[----:B------:R-:W2:Y:S01]  /*0f50*/  LDCU UR4, c[0x0][0x398] ;  /* 0x00007300ff0477ac */ /* 0x000ea20008000800 */
[----:B0-----:R-:W-:-:S06]  /*0f60*/  IMAD.IADD R9, R17, 0x1, -R3 ;  /* 0x0000000111097824 */ /* 0x001fcc00078e0a03 */
[----:B------:R-:W0:Y:S01]  /*0f70*/  LDC.64 R4, c[0x0][0x380] ;  /* 0x0000e000ff047b82 */ /* 0x000e220000000a00 */
[----:B--2---:R-:W-:Y:S02]  /*0f80*/  IMAD R13, R0, UR4, R17 ;  /* 0x00000004000d7c24 */ /* 0x004fe4000f8e0211 */
[----:B-1----:R-:W-:-:S05]  /*0f90*/  IMAD.WIDE R6, R9, 0x8, R6 ;  /* 0x0000000809067825 */ /* 0x002fca00078e0206 */
[----:B------:R-:W2:Y:S01]  /*0fa0*/  LDG.E.64 R8, desc[UR10][R6.64] ;  /* 0x0000000a06087981 */ /* 0x000ea2000c1e1b00 */
[----:B0-----:R-:W-:-:S05]  /*0fb0*/  IMAD.WIDE R4, R13, 0x8, R4 ;  /* 0x000000080d047825 */ /* 0x001fca00078e0204 */
[----:B------:R-:W2:Y:S04]  /*0fc0*/  LDG.E.64 R12, desc[UR10][R4.64] ;  /* 0x0000000a040c7981 */ /* 0x000ea8000c1e1b00 */
[----:B------:R-:W3:Y:S04]  /*0fd0*/  LDG.E.64 R18, desc[UR10][R4.64+0x8] ;  /* 0x0000080a04127981 */ /* 0x000ee8000c1e1b00 */
[----:B------:R-:W4:Y:S04]  /*0fe0*/  LDG.E.64 R20, desc[UR10][R4.64+0x10] ;  /* 0x0000100a04147981 */ /* 0x000f28000c1e1b00 */
[----:B------:R-:W5:Y:S01]  /*0ff0*/  LDG.E.64 R22, desc[UR10][R4.64+0x18] ;  /* 0x0000180a04167981 */ /* 0x000f62000c1e1b00 */
[----:B--2---:R-:W-:-:S07]  /*1000*/  DFMA R8, R8, -R10, R12 ;  /* 0x8000000a0808722b */ /* 0x004fce000000000c */
[----:B------:R1:W-:Y:S04]  /*1010*/  STG.E.64 desc[UR10][R4.64], R8 ;  /* 0x0000000804007986 */ /* 0x0003e8000c101b0a */
[----:B------:R-:W3:Y:S02]  /*1020*/  LDG.E.64 R12, desc[UR10][R6.64+0x8] ;  /* 0x0000080a060c7981 */ /* 0x000ee4000c1e1b00 */
[----:B---3--:R-:W-:-:S07]  /*1030*/  DFMA R12, R12, -R10, R18 ;  /* 0x8000000a0c0c722b */ /* 0x008fce0000000012 */
[----:B------:R1:W-:Y:S04]  /*1040*/  STG.E.64 desc[UR10][R4.64+0x8], R12 ;  /* 0x0000080c04007986 */ /* 0x0003e8000c101b0a */
[----:B------:R-:W4:Y:S02]  /*1050*/  LDG.E.64 R18, desc[UR10][R6.64+0x10] ;  /* 0x0000100a06127981 */ /* 0x000f24000c1e1b00 */
[----:B----4-:R-:W-:-:S07]  /*1060*/  DFMA R18, R18, -R10, R20 ;  /* 0x8000000a1212722b */ /* 0x010fce0000000014 */
[----:B------:R1:W-:Y:S04]  /*1070*/  STG.E.64 desc[UR10][R4.64+0x10], R18 ;  /* 0x0000101204007986 */ /* 0x0003e8000c101b0a */
[----:B------:R-:W5:Y:S01]  /*1080*/  LDG.E.64 R20, desc[UR10][R6.64+0x18] ;  /* 0x0000180a06147981 */ /* 0x000f62000c1e1b00 */
[----:B------:R-:W-:Y:S01]  /*1090*/  IADD3 R17, PT, PT, R17, 0x4, RZ ;  /* 0x0000000411117810 */ /* 0x000fe20007ffe0ff */
[----:B-----5:R-:W-:-:S07]  /*10a0*/  DFMA R20, R20, -R10, R22 ;  /* 0x8000000a1414722b */ /* 0x020fce0000000016 */
[----:B------:R1:W-:Y:S04]  /*10b0*/  STG.E.64 desc[UR10][R4.64+0x18], R20 ;  /* 0x0000181404007986 */ /* 0x0003e8000c101b0a */
.L_x_42:
[----:B------:R-:W-:Y:S05]  /*10c0*/  @!P1 EXIT ;  /* 0x000000000000994d */ /* 0x000fea0003800000 */
[----:B------:R-:W-:Y:S02]  /*10d0*/  ISETP.NE.AND P0, PT, R2, 0x1, PT ;  /* 0x000000010200780c */ /* 0x000fe40003f05270 */
[----:B------:R-:W-:-:S04]  /*10e0*/  LOP3.LUT R14, R14, 0x1, RZ, 0xc0, !PT ;  /* 0x000000010e0e7812 */ /* 0x000fc800078ec0ff */
[----:B------:R-:W-:-:S07]  /*10f0*/  ISETP.NE.U32.AND P1, PT, R14, 0x1, PT ;  /* 0x000000010e00780c */ /* 0x000fce0003f25070 */
[----:B------:R-:W-:Y:S06]  /*1100*/  @!P0 BRA `(.L_x_43) ;  /* 0x0000000000408947 */ /* 0x000fec0003800000 */
[----:B-1----:R-:W1:Y:S01]  /*1110*/  LDC.64 R4, c[0x0][0x388] ;  /* 0x0000e200ff047b82 */ /* 0x002e620000000a00 */
[----:B------:R-:W2:Y:S01]  /*1120*/  LDCU UR4, c[0x0][0x398] ;  /* 0x00007300ff0477ac */ /* 0x000ea20008000800 */
[----:B------:R-:W-:-:S06]  /*1130*/  IMAD.IADD R13, R17, 0x1, -R3 ;  /* 0x00000001110d7824 */ /* 0x000fcc00078e0a03 */
[----:B------:R-:W3:Y:S01]  /*1140*/  LDC.64 R6, c[0x0][0x380] ;  /* 0x0000e000ff067b82 */ /* 0x000ee20000000a00 */
[----:B--2---:R-:W-:Y:S02]  /*1150*/  IMAD R15, R0, UR4, R17 ;  /* 0x00000004000f7c24 */ /* 0x004fe4000f8e0211 */
[----:B-1----:R-:W-:-:S05]  /*1160*/  IMAD.WIDE R12, R13, 0x8, R4 ;  /* 0x000000080d0c7825 */ /* 0x002fca00078e0204 */
[----:B------:R-:W2:Y:S01]  /*1170*/  LDG.E.64 R4, desc[UR10][R12.64] ;  /* 0x0000000a0c047981 */ /* 0x000ea2000c1e1b00 */
[----:B---3--:R-:W-:-:S05]  /*1180*/  IMAD.WIDE R14, R15, 0x8, R6 ;  /* 0x000000080f0e7825 */ /* 0x008fca00078e0206 */
[----:B------:R-:W2:Y:S04]  /*1190*/  LDG.E.64 R6, desc[UR10][R14.64] ;  /* 0x0000000a0e067981 */ /* 0x000ea8000c1e1b00 */
[----:B0-----:R-:W3:Y:S01]  /*11a0*/  LDG.E.64 R8, desc[UR10][R14.64+0x8] ;  /* 0x0000080a0e087981 */ /* 0x001ee2000c1e1b00 */
[----:B--2---:R-:W-:-:S07]  /*11b0*/  DFMA R4, R4, -R10, R6 ;  /* 0x8000000a0404722b */ /* 0x004fce0000000006 */
[----:B------:R2:W-:Y:S04]  /*11c0*/  STG.E.64 desc[UR10][R14.64], R4 ;  /* 0x000000040e007986 */ /* 0x0005e8000c101b0a */
[----:B------:R-:W3:Y:S01]  /*11d0*/  LDG.E.64 R6, desc[UR10][R12.64+0x8] ;  /* 0x0000080a0c067981 */ /* 0x000ee2000c1e1b00 */
[----:B------:R-:W-:Y:S01]  /*11e0*/  IADD3 R17, PT, PT, R17, 0x2, RZ ;  /* 0x0000000211117810 */ /* 0x000fe20007ffe0ff */
[----:B---3--:R-:W-:-:S07]  /*11f0*/  DFMA R6, R6, -R10, R8 ;  /* 0x8000000a0606722b */ /* 0x008fce0000000008 */
[----:B------:R2:W-:Y:S04]  /*1200*/  STG.E.64 desc[UR10][R14.64+0x8], R6 ;  /* 0x000008060e007986 */ /* 0x0005e8000c101b0a */
.L_x_43:
[----:B------:R-:W-:Y:S05]  /*1210*/  @P1 EXIT ;  /* 0x000000000000194d */ /* 0x000fea0003800000 */
[----:B-12---:R-:W1:Y:S01]  /*1220*/  LDC.64 R4, c[0x0][0x388] ;  /* 0x0000e200ff047b82 */ /* 0x006e620000000a00 */
[----:B------:R-:W2:Y:S01]  /*1230*/  LDCU UR4, c[0x0][0x398] ;  /* 0x00007300ff0477ac */ /* 0x000ea20008000800 */
[----:B------:R-:W-:-:S06]  /*1240*/  IADD3 R3, PT, PT, R17, -R3, RZ ;  /* 0x8000000311037210 */ /* 0x000fcc0007ffe0ff */
[----:B------:R-:W3:Y:S01]  /*1250*/  LDC.64 R6, c[0x0][0x380] ;  /* 0x0000e000ff067b82 */ /* 0x000ee20000000a00 */
[----:B--2---:R-:W-:Y:S02]  /*1260*/  IMAD R17, R0, UR4, R17 ;  /* 0x0000000400117c24 */ /* 0x004fe4000f8e0211 */
[----:B-1----:R-:W-:-:S06]  /*1270*/  IMAD.WIDE R2, R3, 0x8, R4 ;  /* 0x0000000803027825 */ /* 0x002fcc00078e0204 */
[----:B------:R-:W2:Y:S01]  /*1280*/  LDG.E.64 R2, desc[UR10][R2.64] ;  /* 0x0000000a02027981 */ /* 0x000ea2000c1e1b00 */
[----:B---3--:R-:W-:-:S05]  /*1290*/  IMAD.WIDE R4, R17, 0x8, R6 ;  /* 0x0000000811047825 */ /* 0x008fca00078e0206 */
[----:B------:R-:W2:Y:S02]  /*12a0*/  LDG.E.64 R6, desc[UR10][R4.64] ;  /* 0x0000000a04067981 */ /* 0x000ea4000c1e1b00 */
[----:B--2---:R-:W-:-:S07]  /*12b0*/  DFMA R6, R2, -R10, R6 ;  /* 0x8000000a0206722b */ /* 0x004fce0000000006 */
[----:B------:R-:W-:Y:S01]  /*12c0*/  STG.E.64 desc[UR10][R4.64], R6 ;  /* 0x0000000604007986 */ /* 0x000fe2000c101b0a */
[----:B------:R-:W-:Y:S05]  /*12d0*/  EXIT ;  /* 0x000000000000794d */ /* 0x000fea0003800000 */
.L_x_44:
        /* <DEDUP_REMOVED lines=10> */
.L_x_75:


//--------------------- .text._Z25applyHouseholderToColumnsPdS_iiii --------------------------
	.section	.text._Z25applyHouseholderToColumnsPdS_iiii,"ax",@progbits
	.align	128
        .global         _Z25applyHouseholderToColumnsPdS_iiii
        .type           _Z25applyHouseholderToColumnsPdS_iiii,@function
        .size           _Z25applyHouseholderToColumnsPdS_iiii,(.L_x_76 - _Z25applyHouseholderToColumnsPdS_iiii)
        .other          _Z25applyHouseholderToColumnsPdS_iiii,@"STO_CUDA_ENTRY STV_DEFAULT"
_Z25applyHouseholderToColumnsPdS_iiii:
.text._Z25applyHouseholderToColumnsPdS_iiii:
[----:B------:R-:W-:Y:S01]  /*0000*/  LDC R1, c[0x0][0x37c] ;  /* 0x0000df00ff017b82 */ /* 0x000fe20000000800 */
[----:B------:R-:W0:Y:S07]  /*0010*/  S2R R3, SR_TID.X ;  /* 0x0000000000037919 */ /* 0x000e2e0000002100 */
[----:B------:R-:W0:Y:S01]  /*0020*/  S2UR UR4, SR_CTAID.X ;  /* 0x00000000000479c3 */ /* 0x000e220000002500 */
[----:B------:R-:W1:Y:S01]  /*0030*/  LDCU UR6, c[0x0][0x398] ;  /* 0x00007300ff0677ac */ /* 0x000e620008000800 */
[----:B------:R-:W2:Y:S06]  /*0040*/  LDCU UR5, c[0x0][0x394] ;  /* 0x00007280ff0577ac */ /* 0x000eac0008000800 */
[----:B------:R-:W0:Y:S02]  /*0050*/  LDC R0, c[0x0][0x360] ;  /* 0x0000d800ff007b82 */ /* 0x000e240000000800 */
[----:B0-----:R-:W-:-:S05]  /*0060*/  IMAD R0, R0, UR4, R3 ;  /* 0x0000000400007c24 */ /* 0x001fca000f8e0203 */
[----:B-1----:R-:W-:-:S04]  /*0070*/  ISETP.GE.AND P0, PT, R0, UR6, PT ;  /* 0x0000000600007c0c */ /* 0x002fc8000bf06270 */
[----:B--2---:R-:W-:-:S13]  /*0080*/  ISETP.GE.OR P0, PT, R0, UR5, !P0 ;  /* 0x0000000500007c0c */ /* 0x004fda000c706670 */
[----:B------:R-:W-:Y:S05]  /*0090*/  @P0 EXIT ;  /* 0x000000000000094d */ /* 0x000fea0003800000 */
[----:B------:R-:W0:Y:S01]  /*00a0*/  LDC R2, c[0x0][0x390] ;  /* 0x0000e400ff027b82 */ /* 0x000e220000000800 */
[----:B------:R-:W1:Y:S01]  /*00b0*/  LDCU.64 UR4, c[0x0][0x358] ;  /* 0x00006b00ff0477ac */ /* 0x000e620008000a00 */
[----:B------:R-:W-:Y:S02]  /*00c0*/  CS2R R8, SRZ ;  /* 0x0000000000087805 */ /* 0x000fe4000001ff00 */
[----:B0-----:R-:W-:-:S13]  /*00d0*/  ISETP.LE.AND P0, PT, R2, UR6, PT ;  /* 0x0000000602007c0c */ /* 0x001fda000bf03270 */
[----:B-1----:R-:W-:Y:S05]  /*00e0*/  @P0 BRA `(.L_x_45) ;  /* 0x0000000400c40947 */ /* 0x002fea0003800000 */
[----:B------:R-:W0:Y:S01]  /*00f0*/  LDC R25, c[0x0][0x398] ;  /* 0x0000e600ff197b82 */ /* 0x000e220000000800 */
[C---:B------:R-:W-:Y:S02]  /*0100*/  IADD3 R3, PT, PT, R2.reuse, -UR6, RZ ;  /* 0x8000000602037c10 */ /* 0x040fe4000fffe0ff */
[----:B------:R-:W-:Y:S02]  /*0110*/  CS2R R8, SRZ ;  /* 0x0000000000087805 */ /* 0x000fe4000001ff00 */
[----:B------:R-:W-:Y:S02]  /*0120*/  IADD3 R2, PT, PT, -R2, UR6, RZ ;  /* 0x0000000602027c10 */ /* 0x000fe4000fffe1ff */
[----:B------:R-:W-:Y:S02]  /*0130*/  LOP3.LUT R4, R3, 0x7, RZ, 0xc0, !PT ;  /* 0x0000000703047812 */ /* 0x000fe400078ec0ff */
[----:B------:R-:W-:Y:S02]  /*0140*/  ISETP.GT.U32.AND P1, PT, R2, -0x8, PT ;  /* 0xfffffff80200780c */ /* 0x000fe40003f24070 */
[----:B------:R-:W-:-:S11]  /*0150*/  ISETP.NE.AND P0, PT, R4, RZ, PT ;  /* 0x000000ff0400720c */ /* 0x000fd60003f05270 */
[----:B------:R-:W-:Y:S05]  /*0160*/  @P1 BRA `(.L_x_46) ;  /* 0x0000000000c01947 */ /* 0x000fea0003800000 */
[----:B------:R-:W1:Y:S01]  /*0170*/  LDC R7, c[0x0][0x39c] ;  /* 0x0000e700ff077b82 */ /* 0x000e620000000800 */
[----:B------:R-:W-:Y:S01]  /*0180*/  LOP3.LUT R24, R3, 0xfffffff8, RZ, 0xc0, !PT ;  /* 0xfffffff803187812 */ /* 0x000fe200078ec0ff */
[----:B------:R-:W-:Y:S01]  /*0190*/  HFMA2 R5, -RZ, RZ, 0, 0 ;  /* 0x00000000ff057431 */ /* 0x000fe200000001ff */
[----:B------:R-:W-:Y:S02]  /*01a0*/  CS2R R8, SRZ ;  /* 0x0000000000087805 */ /* 0x000fe4000001ff00 */
[----:B------:R-:W-:Y:S01]  /*01b0*/  IADD3 R24, PT, PT, -R24, RZ, RZ ;  /* 0x000000ff18187210 */ /* 0x000fe20007ffe1ff */
[----:B-1----:R-:W-:-:S07]  /*01c0*/  IMAD R2, R7, UR6, R0 ;  /* 0x0000000607027c24 */ /* 0x002fce000f8e0200 */
.L_x_47:
[----:B------:R-:W1:Y:S08]  /*01d0*/  LDC.64 R28, c[0x0][0x388] ;  /* 0x0000e200ff1c7b82 */ /* 0x000e700000000a00 */
[----:B------:R-:W2:Y:S08]  /*01e0*/  LDC.64 R18, c[0x0][0x380] ;  /* 0x0000e000ff127b82 */ /* 0x000eb00000000a00 */
[----:B------:R-:W3:Y:S01]  /*01f0*/  LDC R27, c[0x0][0x39c] ;  /* 0x0000e700ff1b7b82 */ /* 0x000ee20000000800 */
[----:B-1----:R-:W-:-:S05]  /*0200*/  IMAD.WIDE R28, R5, 0x8, R28 ;  /* 0x00000008051c7825 */ /* 0x002fca00078e021c */
[----:B------:R-:W4:Y:S01]  /*0210*/  LDG.E.64 R16, desc[UR4][R28.64] ;  /* 0x000000041c107981 */ /* 0x000f22000c1e1b00 */
[----:B--2---:R-:W-:-:S03]  /*0220*/  IMAD.WIDE R18, R2, 0x8, R18 ;  /* 0x0000000802127825 */ /* 0x004fc600078e0212 */
[----:B------:R-:W2:Y:S04]  /*0230*/  LDG.E.64 R14, desc[UR4][R28.64+0x8] ;  /* 0x000008041c0e7981 */ /* 0x000ea8000c1e1b00 */
[----:B------:R3:W4:Y:S04]  /*0240*/  LDG.E.64 R6, desc[UR4][R18.64] ;  /* 0x0000000412067981 */ /* 0x000728000c1e1b00 */
[----:B------:R-:W5:Y:S01]  /*0250*/  LDG.E.64 R20, desc[UR4][R28.64+0x18] ;  /* 0x000018041c147981 */ /* 0x000f62000c1e1b00 */
[----:B---3--:R-:W-:-:S05]  /*0260*/  IMAD.WIDE R18, R27, 0x8, R18 ;  /* 0x000000081b127825 */ /* 0x008fca00078e0212 */
[----:B------:R-:W2:Y:S01]  /*0270*/  LDG.E.64 R12, desc[UR4][R18.64] ;  /* 0x00000004120c7981 */ /* 0x000ea2000c1e1b00 */
[----:B------:R-:W-:-:S05]  /*0280*/  IMAD.WIDE R22, R27, 0x8, R18 ;  /* 0x000000081b167825 */ /* 0x000fca00078e0212 */
[----:B------:R1:W3:Y:S02]  /*0290*/  LDG.E.64 R10, desc[UR4][R22.64] ;  /* 0x00000004160a7981 */ /* 0x0002e4000c1e1b00 */
[C---:B-1----:R-:W-:Y:S01]  /*02a0*/  IMAD.WIDE R22, R27.reuse, 0x8, R22 ;  /* 0x000000081b167825 */ /* 0x042fe200078e0216 */
[----:B----4-:R-:W-:Y:S01]  /*02b0*/  DFMA R16, R16, R6, R8 ;  /* 0x000000061010722b */ /* 0x010fe20000000008 */
[----:B------:R-:W3:Y:S04]  /*02c0*/  LDG.E.64 R8, desc[UR4][R28.64+0x10] ;  /* 0x000010041c087981 */ /* 0x000ee8000c1e1b00 */
[----:B------:R-:W5:Y:S03]  /*02d0*/  LDG.E.64 R6, desc[UR4][R22.64] ;  /* 0x0000000416067981 */ /* 0x000f66000c1e1b00 */
[----:B--2---:R-:W-:Y:S01]  /*02e0*/  DFMA R14, R14, R12, R16 ;  /* 0x0000000c0e0e722b */ /* 0x004fe20000000010 */
[C---:B------:R-:W-:Y:S01]  /*02f0*/  IMAD.WIDE R12, R27.reuse, 0x8, R22 ;  /* 0x000000081b0c7825 */ /* 0x040fe200078e0216 */
[----:B------:R-:W2:Y:S04]  /*0300*/  LDG.E.64 R16, desc[UR4][R28.64+0x20] ;  /* 0x000020041c107981 */ /* 0x000ea8000c1e1b00 */
[----:B------:R-:W2:Y:S02]  /*0310*/  LDG.E.64 R18, desc[UR4][R12.64] ;  /* 0x000000040c127981 */ /* 0x000ea4000c1e1b00 */
[----:B---3--:R-:W-:Y:S01]  /*0320*/  DFMA R10, R8, R10, R14 ;  /* 0x0000000a080a722b */ /* 0x008fe2000000000e */
[----:B------:R-:W-:-:S02]  /*0330*/  IMAD.WIDE R8, R27, 0x8, R12 ;  /* 0x000000081b087825 */ /* 0x000fc400078e020c */
[----:B------:R-:W3:Y:S04]  /*0340*/  LDG.E.64 R12, desc[UR4][R28.64+0x28] ;  /* 0x000028041c0c7981 */ /* 0x000ee8000c1e1b00 */
[----:B------:R-:W3:Y:S01]  /*0350*/  LDG.E.64 R14, desc[UR4][R8.64] ;  /* 0x00000004080e7981 */ /* 0x000ee2000c1e1b00 */
[----:B-----5:R-:W-:Y:S01]  /*0360*/  DFMA R20, R20, R6, R10 ;  /* 0x000000061414722b */ /* 0x020fe2000000000a */
[----:B------:R-:W-:-:S05]  /*0370*/  IMAD.WIDE R6, R27, 0x8, R8 ;  /* 0x000000081b067825 */ /* 0x000fca00078e0208 */
[----:B------:R-:W4:Y:S01]  /*0380*/  LDG.E.64 R10, desc[UR4][R6.64] ;  /* 0x00000004060a7981 */ /* 0x000f22000c1e1b00 */
[----:B------:R-:W-:-:S03]  /*0390*/  IMAD.WIDE R22, R27, 0x8, R6 ;  /* 0x000000081b167825 */ /* 0x000fc600078e0206 */
[----:B------:R-:W4:Y:S04]  /*03a0*/  LDG.E.64 R8, desc[UR4][R28.64+0x30] ;  /* 0x000030041c087981 */ /* 0x000f28000c1e1b00 */
[----:B------:R-:W5:Y:S04]  /*03b0*/  LDG.E.64 R22, desc[UR4][R22.64] ;  /* 0x0000000416167981 */ /* 0x000f68000c1e1b00 */
[----:B------:R-:W5:Y:S01]  /*03c0*/  LDG.E.64 R6, desc[UR4][R28.64+0x38] ;  /* 0x000038041c067981 */ /* 0x000f62000c1e1b00 */
[----:B--2---:R-:W-:Y:S01]  /*03d0*/  DFMA R16, R16, R18, R20 ;  /* 0x000000121010722b */ /* 0x004fe20000000014 */
[----:B------:R-:W-:-:S04]  /*03e0*/  IADD3 R24, PT, PT, R24, 0x8, RZ ;  /* 0x0000000818187810 */ /* 0x000fc80007ffe0ff */
[----:B------:R-:W-:Y:S01]  /*03f0*/  ISETP.NE.AND P1, PT, R24, RZ, PT ;  /* 0x000000ff1800720c */ /* 0x000fe20003f25270 */
[----:B------:R-:W-:Y:S01]  /*0400*/  IMAD R2, R27, 0x8, R2 ;  /* 0x000000081b027824 */ /* 0x000fe200078e0202 */
[----:B0-----:R-:W-:Y:S02]  /*0410*/  IADD3 R25, PT, PT, R25, 0x8, RZ ;  /* 0x0000000819197810 */ /* 0x001fe40007ffe0ff */
[----:B------:R-:W-:Y:S01]  /*0420*/  IADD3 R5, PT, PT, R5, 0x8, RZ ;  /* 0x0000000805057810 */ /* 0x000fe20007ffe0ff */
[----:B---3--:R-:W-:-:S08]  /*0430*/  DFMA R12, R12, R14, R16 ;  /* 0x0000000e0c0c722b */ /* 0x008fd00000000010 */
[----:B----4-:R-:W-:-:S08]  /*0440*/  DFMA R10, R8, R10, R12 ;  /* 0x0000000a080a722b */ /* 0x010fd0000000000c */
[----:B-----5:R-:W-:Y:S01]  /*0450*/  DFMA R8, R6, R22, R10 ;  /* 0x000000160608722b */ /* 0x020fe2000000000a */
[----:B------:R-:W-:Y:S10]  /*0460*/  @P1 BRA `(.L_x_47) ;  /* 0xfffffffc00581947 */ /* 0x000ff4000383ffff */
.L_x_46:
[----:B------:R-:W-:Y:S05]  /*0470*/  @!P0 BRA `(.L_x_45) ;  /* 0x0000000000e08947 */ /* 0x000fea0003800000 */
[----:B------:R-:W-:Y:S02]  /*0480*/  ISETP.GE.U32.AND P0, PT, R4, 0x4, PT ;  /* 0x000000040400780c */ /* 0x000fe40003f06070 */
[----:B------:R-:W-:-:S04]  /*0490*/  LOP3.LUT R2, R3, 0x3, RZ, 0xc0, !PT ;  /* 0x0000000303027812 */ /* 0x000fc800078ec0ff */
[----:B------:R-:W-:-:S07]  /*04a0*/  ISETP.NE.AND P1, PT, R2, RZ, PT ;  /* 0x000000ff0200720c */ /* 0x000fce0003f25270 */
[----:B------:R-:W-:Y:S06]  /*04b0*/  @!P0 BRA `(.L_x_48) ;  /* 0x00000000005c8947 */ /* 0x000fec0003800000 */
[----:B------:R-:W0:Y:S08]  /*04c0*/  LDC.64 R20, c[0x0][0x398] ;  /* 0x0000e600ff147b82 */ /* 0x000e300000000a00 */
[----:B------:R-:W1:Y:S08]  /*04d0*/  LDC.64 R18, c[0x0][0x388] ;  /* 0x0000e200ff127b82 */ /* 0x000e700000000a00 */
[----:B------:R-:W2:Y:S01]  /*04e0*/  LDC.64 R26, c[0x0][0x380] ;  /* 0x0000e000ff1a7b82 */ /* 0x000ea20000000a00 */
[C---:B0-----:R-:W-:Y:S01]  /*04f0*/  IADD3 R5, PT, PT, R25.reuse, -R20, RZ ;  /* 0x8000001419057210 */ /* 0x041fe20007ffe0ff */
[----:B------:R-:W-:-:S04]  /*0500*/  IMAD R7, R25, R21, R0 ;  /* 0x0000001519077224 */ /* 0x000fc800078e0200 */
[----:B-1----:R-:W-:-:S05]  /*0510*/  IMAD.WIDE R18, R5, 0x8, R18 ;  /* 0x0000000805127825 */ /* 0x002fca00078e0212 */
[----:B------:R-:W3:Y:S01]  /*0520*/  LDG.E.64 R4, desc[UR4][R18.64] ;  /* 0x0000000412047981 */ /* 0x000ee2000c1e1b00 */
[----:B--2---:R-:W-:-:S03]  /*0530*/  IMAD.WIDE R26, R7, 0x8, R26 ;  /* 0x00000008071a7825 */ /* 0x004fc600078e021a */
[----:B------:R-:W2:Y:S04]  /*0540*/  LDG.E.64 R10, desc[UR4][R18.64+0x8] ;  /* 0x00000804120a7981 */ /* 0x000ea8000c1e1b00 */
[----:B------:R-:W3:Y:S01]  /*0550*/  LDG.E.64 R6, desc[UR4][R26.64] ;  /* 0x000000041a067981 */ /* 0x000ee2000c1e1b00 */
[----:B------:R-:W-:-:S03]  /*0560*/  IMAD.WIDE R28, R21, 0x8, R26 ;  /* 0x00000008151c7825 */ /* 0x000fc600078e021a */
[----:B------:R-:W4:Y:S04]  /*0570*/  LDG.E.64 R14, desc[UR4][R18.64+0x10] ;  /* 0x00001004120e7981 */ /* 0x000f28000c1e1b00 */
[----:B------:R0:W2:Y:S02]  /*0580*/  LDG.E.64 R12, desc[UR4][R28.64] ;  /* 0x000000041c0c7981 */ /* 0x0000a4000c1e1b00 */
[----:B0-----:R-:W-:-:S05]  /*0590*/  IMAD.WIDE R28, R21, 0x8, R28 ;  /* 0x00000008151c7825 */ /* 0x001fca00078e021c */
[----:B------:R-:W4:Y:S01]  /*05a0*/  LDG.E.64 R16, desc[UR4][R28.64] ;  /* 0x000000041c107981 */ /* 0x000f22000c1e1b00 */
[----:B------:R-:W-:-:S03]  /*05b0*/  IMAD.WIDE R22, R21, 0x8, R28 ;  /* 0x0000000815167825 */ /* 0x000fc600078e021c */
[----:B------:R-:W5:Y:S04]  /*05c0*/  LDG.E.64 R20, desc[UR4][R18.64+0x18] ;  /* 0x0000180412147981 */ /* 0x000f68000c1e1b00 */
[----:B------:R-:W5:Y:S01]  /*05d0*/  LDG.E.64 R22, desc[UR4][R22.64] ;  /* 0x0000000416167981 */ /* 0x000f62000c1e1b00 */
[----:B------:R-:W-:Y:S01]  /*05e0*/  VIADD R25, R25, 0x4 ;  /* 0x0000000419197836 */ /* 0x000fe20000000000 */
[----:B---3--:R-:W-:-:S08]  /*05f0*/  DFMA R4, R4, R6, R8 ;  /* 0x000000060404722b */ /* 0x008fd00000000008 */
[----:B--2---:R-:W-:-:S08]  /*0600*/  DFMA R4, R10, R12, R4 ;  /* 0x0000000c0a04722b */ /* 0x004fd00000000004 */
[----:B----4-:R-:W-:-:S08]  /*0610*/  DFMA R4, R14, R16, R4 ;  /* 0x000000100e04722b */ /* 0x010fd00000000004 */
[----:B-----5:R-:W-:-:S11]  /*0620*/  DFMA R8, R20, R22, R4 ;  /* 0x000000161408722b */ /* 0x020fd60000000004 */
.L_x_48:
[----:B------:R-:W-:Y:S05]  /*0630*/  @!P1 BRA `(.L_x_45) ;  /* 0x0000000000709947 */ /* 0x000fea0003800000 */
[----:B------:R-:W-:Y:S01]  /*0640*/  ISETP.NE.AND P0, PT, R2, 0x1, PT ;  /* 0x000000010200780c */ /* 0x000fe20003f05270 */
[----:B------:R-:W1:Y:S01]  /*0650*/  LDC.64 R14, c[0x0][0x388] ;  /* 0x0000e200ff0e7b82 */ /* 0x000e620000000a00 */
[----:B------:R-:W-:-:S04]  /*0660*/  LOP3.LUT R3, R3, 0x1, RZ, 0xc0, !PT ;  /* 0x0000000103037812 */ /* 0x000fc800078ec0ff */
[----:B------:R-:W-:-:S03]  /*0670*/  ISETP.NE.U32.AND P1, PT, R3, 0x1, PT ;  /* 0x000000010300780c */ /* 0x000fc60003f25070 */
[----:B------:R-:W2:Y:S08]  /*0680*/  LDC.64 R2, c[0x0][0x380] ;  /* 0x0000e000ff027b82 */ /* 0x000eb00000000a00 */
[----:B------:R-:W0:Y:S08]  /*0690*/  @P0 LDC.64 R16, c[0x0][0x398] ;  /* 0x0000e600ff100b82 */ /* 0x000e300000000a00 */
[----:B------:R-:W3:Y:S08]  /*06a0*/  @!P1 LDC.64 R12, c[0x0][0x398] ;  /* 0x0000e600ff0c9b82 */ /* 0x000ef00000000a00 */
[----:B------:R-:W4:Y:S08]  /*06b0*/  LDC.64 R10, c[0x0][0x388] ;  /* 0x0000e200ff0a7b82 */ /* 0x000f300000000a00 */
[----:B------:R-:W5:Y:S01]  /*06c0*/  LDC.64 R6, c[0x0][0x380] ;  /* 0x0000e000ff067b82 */ /* 0x000f620000000a00 */
[C---:B0-----:R-:W-:Y:S01]  /*06d0*/  @P0 IADD3 R5, PT, PT, R25.reuse, -R16, RZ ;  /* 0x8000001019050210 */ /* 0x041fe20007ffe0ff */
[----:B------:R-:W-:-:S04]  /*06e0*/  @P0 IMAD R19, R25, R17, R0 ;  /* 0x0000001119130224 */ /* 0x000fc800078e0200 */
[----:B-1----:R-:W-:-:S04]  /*06f0*/  @P0 IMAD.WIDE R14, R5, 0x8, R14 ;  /* 0x00000008050e0825 */ /* 0x002fc800078e020e */
[----:B--2---:R-:W-:Y:S01]  /*0700*/  @P0 IMAD.WIDE R18, R19, 0x8, R2 ;  /* 0x0000000813120825 */ /* 0x004fe200078e0202 */
[----:B------:R-:W2:Y:S01]  /*0710*/  @P0 LDG.E.64 R4, desc[UR4][R14.64] ;  /* 0x000000040e040981 */ /* 0x000ea2000c1e1b00 */
[----:B------:R-:W-:-:S03]  /*0720*/  @P0 IADD3 R25, PT, PT, R25, 0x2, RZ ;  /* 0x0000000219190810 */ /* 0x000fc60007ffe0ff */
[----:B------:R-:W2:Y:S01]  /*0730*/  @P0 LDG.E.64 R2, desc[UR4][R18.64] ;  /* 0x0000000412020981 */ /* 0x000ea2000c1e1b00 */
[----:B------:R-:W-:Y:S01]  /*0740*/  @P0 IMAD.WIDE R16, R17, 0x8, R18 ;  /* 0x0000000811100825 */ /* 0x000fe200078e0212 */
[----:B---3--:R-:W-:-:S03]  /*0750*/  @!P1 IADD3 R21, PT, PT, R25, -R12, RZ ;  /* 0x8000000c19159210 */ /* 0x008fc60007ffe0ff */
[----:B------:R-:W-:Y:S02]  /*0760*/  @!P1 IMAD R25, R25, R13, R0 ;  /* 0x0000000d19199224 */ /* 0x000fe400078e0200 */
[----:B------:R-:W3:Y:S01]  /*0770*/  @P0 LDG.E.64 R12, desc[UR4][R14.64+0x8] ;  /* 0x000008040e0c0981 */ /* 0x000ee2000c1e1b00 */
[----:B----4-:R-:W-:-:S03]  /*0780*/  @!P1 IMAD.WIDE R10, R21, 0x8, R10 ;  /* 0x00000008150a9825 */ /* 0x010fc600078e020a */
[----:B------:R-:W3:Y:S01]  /*0790*/  @P0 LDG.E.64 R16, desc[UR4][R16.64] ;  /* 0x0000000410100981 */ /* 0x000ee2000c1e1b00 */
[----:B-----5:R-:W-:-:S03]  /*07a0*/  @!P1 IMAD.WIDE R6, R25, 0x8, R6 ;  /* 0x0000000819069825 */ /* 0x020fc600078e0206 */
[----:B------:R-:W4:Y:S04]  /*07b0*/  @!P1 LDG.E.64 R10, desc[UR4][R10.64] ;  /* 0x000000040a0a9981 */ /* 0x000f28000c1e1b00 */
[----:B------:R-:W4:Y:S01]  /*07c0*/  @!P1 LDG.E.64 R6, desc[UR4][R6.64] ;  /* 0x0000000406069981 */ /* 0x000f22000c1e1b00 */
[----:B--2---:R-:W-:-:S08]  /*07d0*/  @P0 DFMA R2, R4, R2, R8 ;  /* 0x000000020402022b */ /* 0x004fd00000000008 */
[----:B---3--:R-:W-:-:S08]  /*07e0*/  @P0 DFMA R8, R12, R16, R2 ;  /* 0x000000100c08022b */ /* 0x008fd00000000002 */
[----:B----4-:R-:W-:-:S11]  /*07f0*/  @!P1 DFMA R8, R10, R6, R8 ;  /* 0x000000060a08922b */ /* 0x010fd60000000008 */
.L_x_45:
[----:B------:R-:W1:Y:S01]  /*0800*/  LDC R2, c[0x0][0x390] ;  /* 0x0000e400ff027b82 */ /* 0x000e620000000800 */
[----:B------:R-:W1:Y:S02]  /*0810*/  LDCU UR7, c[0x0][0x398] ;  /* 0x00007300ff0777ac */ /* 0x000e640008000800 */
[----:B-1----:R-:W-:-:S13]  /*0820*/  ISETP.LE.AND P0, PT, R2, UR7, PT ;  /* 0x0000000702007c0c */ /* 0x002fda000bf03270 */
[----:B------:R-:W-:Y:S05]  /*0830*/  @P0 EXIT ;  /* 0x000000000000094d */ /* 0x000fea0003800000 */
[----:B------:R-:W1:Y:S01]  /*0840*/  LDCU UR6, c[0x0][0x398] ;  /* 0x00007300ff0677ac */ /* 0x000e620008000800 */
[C---:B------:R-:W-:Y:S01]  /*0850*/  VIADD R4, R2.reuse, -UR7 ;  /* 0x8000000702047c36 */ /* 0x040fe20008000000 */
[----:B------:R-:W-:-:S04]  /*0860*/  IADD3 R2, PT, PT, -R2, UR7, RZ ;  /* 0x0000000702027c10 */ /* 0x000fc8000fffe1ff */
[----:B------:R-:W-:Y:S02]  /*0870*/  ISETP.GT.U32.AND P1, PT, R2, -0x8, PT ;  /* 0xfffffff80200780c */ /* 0x000fe40003f24070 */
[----:B------:R-:W-:-:S04]  /*0880*/  LOP3.LUT R18, R4, 0x7, RZ, 0xc0, !PT ;  /* 0x0000000704127812 */ /* 0x000fc800078ec0ff */
[----:B------:R-:W-:Y:S02]  /*0890*/  ISETP.NE.AND P0, PT, R18, RZ, PT ;  /* 0x000000ff1200720c */ /* 0x000fe40003f05270 */
[----:B-1----:R-:W-:-:S05]  /*08a0*/  MOV R5, UR6 ;  /* 0x0000000600057c02 */ /* 0x002fca0008000f00 */
[----:B------:R-:W-:Y:S06]  /*08b0*/  @P1 BRA `(.L_x_49) ;  /* 0x0000000000fc1947 */ /* 0x000fec0003800000 */
[----:B------:R-:W1:Y:S01]  /*08c0*/  LDC R7, c[0x0][0x39c] ;  /* 0x0000e700ff077b82 */ /* 0x000e620000000800 */
[----:B------:R-:W-:Y:S01]  /*08d0*/  LOP3.LUT R11, R4, 0xfffffff8, RZ, 0xc0, !PT ;  /* 0xfffffff8040b7812 */ /* 0x000fe200078ec0ff */
[----:B------:R-:W-:Y:S01]  /*08e0*/  HFMA2 R6, -RZ, RZ, 0, 0 ;  /* 0x00000000ff067431 */ /* 0x000fe200000001ff */
[----:B------:R-:W-:-:S03]  /*08f0*/  MOV R5, UR6 ;  /* 0x0000000600057c02 */ /* 0x000fc60008000f00 */
[----:B------:R-:W-:Y:S02]  /*0900*/  IMAD.MOV R11, RZ, RZ, -R11 ;  /* 0x000000ffff0b7224 */ /* 0x000fe400078e0a0b */
[----:B-1----:R-:W-:-:S07]  /*0910*/  IMAD R10, R7, UR7, R0 ;  /* 0x00000007070a7c24 */ /* 0x002fce000f8e0200 */
.L_x_50:
[----:B-1----:R-:W1:Y:S08]  /*0920*/  LDC.64 R2, c[0x0][0x388] ;  /* 0x0000e200ff027b82 */ /* 0x002e700000000a00 */
[----:B------:R-:W2:Y:S01]  /*0930*/  LDC.64 R12, c[0x0][0x380] ;  /* 0x0000e000ff0c7b82 */ /* 0x000ea20000000a00 */
[----:B-1----:R-:W-:-:S05]  /*0940*/  IMAD.WIDE R2, R6, 0x8, R2 ;  /* 0x0000000806027825 */ /* 0x002fca00078e0202 */
[----:B------:R-:W3:Y:S01]  /*0950*/  LDG.E.64 R14, desc[UR4][R2.64] ;  /* 0x00000004020e7981 */ /* 0x000ee2000c1e1b00 */
[----:B--2---:R-:W-:-:S05]  /*0960*/  IMAD.WIDE R12, R10, 0x8, R12 ;  /* 0x000000080a0c7825 */ /* 0x004fca00078e020c */
[----:B------:R-:W2:Y:S01]  /*0970*/  LDG.E.64 R16, desc[UR4][R12.64] ;  /* 0x000000040c107981 */ /* 0x000ea2000c1e1b00 */
[----:B---3--:R-:W-:-:S08]  /*0980*/  DADD R14, R14, R14 ;  /* 0x000000000e0e7229 */ /* 0x008fd0000000000e */
[----:B--2---:R-:W-:Y:S01]  /*0990*/  DFMA R20, R14, -R8, R16 ;  /* 0x800000080e14722b */ /* 0x004fe20000000010 */
[----:B------:R-:W-:-:S06]  /*09a0*/  IMAD.WIDE R14, R7, 0x8, R12 ;  /* 0x00000008070e7825 */ /* 0x000fcc00078e020c */
[----:B------:R1:W-:Y:S04]  /*09b0*/  STG.E.64 desc[UR4][R12.64], R20 ;  /* 0x000000140c007986 */ /* 0x0003e8000c101b04 */
[----:B------:R-:W2:Y:S04]  /*09c0*/  LDG.E.64 R16, desc[UR4][R2.64+0x8] ;  /* 0x0000080402107981 */ /* 0x000ea8000c1e1b00 */
[----:B------:R-:W3:Y:S01]  /*09d0*/  LDG.E.64 R22, desc[UR4][R14.64] ;  /* 0x000000040e167981 */ /* 0x000ee2000c1e1b00 */
[----:B--2---:R-:W-:-:S08]  /*09e0*/  DADD R16, R16, R16 ;  /* 0x0000000010107229 */ /* 0x004fd00000000010 */
[----:B---3--:R-:W-:Y:S01]  /*09f0*/  DFMA R22, R16, -R8, R22 ;  /* 0x800000081016722b */ /* 0x008fe20000000016 */
[----:B------:R-:W-:-:S06]  /*0a00*/  IMAD.WIDE R16, R7, 0x8, R14 ;  /* 0x0000000807107825 */ /* 0x000fcc00078e020e */
[----:B------:R2:W-:Y:S04]  /*0a10*/  STG.E.64 desc[UR4][R14.64], R22 ;  /* 0x000000160e007986 */ /* 0x0005e8000c101b04 */
[----:B0-----:R-:W3:Y:S04]  /*0a20*/  LDG.E.64 R24, desc[UR4][R2.64+0x10] ;  /* 0x0000100402187981 */ /* 0x001ee8000c1e1b00 */
[----:B------:R-:W4:Y:S01]  /*0a30*/  LDG.E.64 R26, desc[UR4][R16.64] ;  /* 0x00000004101a7981 */ /* 0x000f22000c1e1b00 */
[----:B-1----:R-:W-:Y:S01]  /*0a40*/  IMAD.WIDE R12, R7, 0x8, R16 ;  /* 0x00000008070c7825 */ /* 0x002fe200078e0210 */
[----:B---3--:R-:W-:-:S08]  /*0a50*/  DADD R24, R24, R24 ;  /* 0x0000000018187229 */ /* 0x008fd00000000018 */
[----:B----4-:R-:W-:-:S07]  /*0a60*/  DFMA R24, R24, -R8, R26 ;  /* 0x800000081818722b */ /* 0x010fce000000001a */
[----:B------:R0:W-:Y:S04]  /*0a70*/  STG.E.64 desc[UR4][R16.64], R24 ;  /* 0x0000001810007986 */ /* 0x0001e8000c101b04 */
[----:B------:R-:W3:Y:S04]  /*0a80*/  LDG.E.64 R20, desc[UR4][R2.64+0x18] ;  /* 0x0000180402147981 */ /* 0x000ee8000c1e1b00 */
[----:B------:R-:W4:Y:S01]  /*0a90*/  LDG.E.64 R26, desc[UR4][R12.64] ;  /* 0x000000040c1a7981 */ /* 0x000f22000c1e1b00 */
[----:B--2---:R-:W-:Y:S01]  /*0aa0*/  IMAD.WIDE R14, R7, 0x8, R12 ;  /* 0x00000008070e7825 */ /* 0x004fe200078e020c */
[----:B---3--:R-:W-:-:S08]  /*0ab0*/  DADD R20, R20, R20 ;  /* 0x0000000014147229 */ /* 0x008fd00000000014 */
[----:B----4-:R-:W-:-:S07]  /*0ac0*/  DFMA R20, R20, -R8, R26 ;  /* 0x800000081414722b */ /* 0x010fce000000001a */
[----:B------:R1:W-:Y:S04]  /*0ad0*/  STG.E.64 desc[UR4][R12.64], R20 ;  /* 0x000000140c007986 */ /* 0x0003e8000c101b04 */
[----:B------:R-:W2:Y:S04]  /*0ae0*/  LDG.E.64 R22, desc[UR4][R2.64+0x20] ;  /* 0x0000200402167981 */ /* 0x000ea8000c1e1b00 */
[----:B------:R-:W3:Y:S01]  /*0af0*/  LDG.E.64 R26, desc[UR4][R14.64] ;  /* 0x000000040e1a7981 */ /* 0x000ee2000c1e1b00 */
[----:B0-----:R-:W-:Y:S01]  /*0b00*/  IMAD.WIDE R16, R7, 0x8, R14 ;  /* 0x0000000807107825 */ /* 0x001fe200078e020e */
[----:B--2---:R-:W-:-:S08]  /*0b10*/  DADD R22, R22, R22 ;  /* 0x0000000016167229 */ /* 0x004fd00000000016 */
[----:B---3--:R-:W-:-:S07]  /*0b20*/  DFMA R22, R22, -R8, R26 ;  /* 0x800000081616722b */ /* 0x008fce000000001a */
[----:B------:R0:W-:Y:S04]  /*0b30*/  STG.E.64 desc[UR4][R14.64], R22 ;  /* 0x000000160e007986 */ /* 0x0001e8000c101b04 */
[----:B------:R-:W2:Y:S04]  /*0b40*/  LDG.E.64 R24, desc[UR4][R2.64+0x28] ;  /* 0x0000280402187981 */ /* 0x000ea8000c1e1b00 */
[----:B------:R-:W3:Y:S01]  /*0b50*/  LDG.E.64 R26, desc[UR4][R16.64] ;  /* 0x00000004101a7981 */ /* 0x000ee2000c1e1b00 */
[----:B-1----:R-:W-:Y:S01]  /*0b60*/  IMAD.WIDE R12, R7, 0x8, R16 ;  /* 0x00000008070c7825 */ /* 0x002fe200078e0210 */
[----:B--2---:R-:W-:-:S08]  /*0b70*/  DADD R24, R24, R24 ;  /* 0x0000000018187229 */ /* 0x004fd00000000018 */
[----:B---3--:R-:W-:-:S07]  /*0b80*/  DFMA R24, R24, -R8, R26 ;  /* 0x800000081818722b */ /* 0x008fce000000001a */
        /* <DEDUP_REMOVED lines=9> */
[----:B------:R-:W-:Y:S02]  /*0c20*/  IADD3 R11, PT, PT, R11, 0x8, RZ ;  /* 0x000000080b0b7810 */ /* 0x000fe40007ffe0ff */
[----:B------:R-:W-:-:S02]  /*0c30*/  IADD3 R5, PT, PT, R5, 0x8, RZ ;  /* 0x0000000805057810 */ /* 0x000fc40007ffe0ff */
[----:B------:R-:W-:Y:S02]  /*0c40*/  ISETP.NE.AND P1, PT, R11, RZ, PT ;  /* 0x000000ff0b00720c */ /* 0x000fe40003f25270 */
[----:B------:R-:W-:Y:S02]  /*0c50*/  IADD3 R6, PT, PT, R6, 0x8, RZ ;  /* 0x0000000806067810 */ /* 0x000fe40007ffe0ff */
[----:B------:R-:W-:Y:S01]  /*0c60*/  LEA R10, R7, R10, 0x3 ;  /* 0x0000000a070a7211 */ /* 0x000fe200078e18ff */
[----:B--2---:R-:W-:-:S08]  /*0c70*/  DADD R14, R14, R14 ;  /* 0x000000000e0e7229 */ /* 0x004fd0000000000e */
[----:B---3--:R-:W-:-:S07]  /*0c80*/  DFMA R14, R14, -R8, R26 ;  /* 0x800000080e0e722b */ /* 0x008fce000000001a */
[----:B------:R1:W-:Y:S01]  /*0c90*/  STG.E.64 desc[UR4][R22.64], R14 ;  /* 0x0000000e16007986 */ /* 0x0003e2000c101b04 */
[----:B------:R-:W-:Y:S05]  /*0ca0*/  @P1 BRA `(.L_x_50) ;  /* 0xfffffffc001c1947 */ /* 0x000fea000383ffff */
.L_x_49:
[----:B------:R-:W-:Y:S05]  /*0cb0*/  @!P0 EXIT ;  /* 0x000000000000894d */ /* 0x000fea0003800000 */
[----:B------:R-:W-:Y:S02]  /*0cc0*/  ISETP.GE.U32.AND P0, PT, R18, 0x4, PT ;  /* 0x000000041200780c */ /* 0x000fe40003f06070 */
[----:B------:R-:W-:-:S04]  /*0cd0*/  LOP3.LUT R7, R4, 0x3, RZ, 0xc0, !PT ;  /* 0x0000000304077812 */ /* 0x000fc800078ec0ff */
[----:B------:R-:W-:-:S07]  /*0ce0*/  ISETP.NE.AND P1, PT, R7, RZ, PT ;  /* 0x000000ff0700720c */ /* 0x000fce0003f25270 */
[----:B------:R-:W-:Y:S06]  /*0cf0*/  @!P0 BRA `(.L_x_51) ;  /* 0x00000000007c8947 */ /* 0x000fec0003800000 */
[----:B------:R-:W2:Y:S01]  /*0d00*/  LDC.64 R2, c[0x0][0x388] ;  /* 0x0000e200ff027b82 */ /* 0x000ea20000000a00 */
[----:B------:R-:W-:-:S07]  /*0d10*/  VIADD R11, R5, -UR7 ;  /* 0x80000007050b7c36 */ /* 0x000fce0008000000 */
[----:B------:R-:W3:Y:S08]  /*0d20*/  LDC R6, c[0x0][0x39c] ;  /* 0x0000e700ff067b82 */ /* 0x000ef00000000800 */
[----:B-1----:R-:W1:Y:S01]  /*0d30*/  LDC.64 R12, c[0x0][0x380] ;  /* 0x0000e000ff0c7b82 */ /* 0x002e620000000a00 */
[----:B--2---:R-:W-:-:S05]  /*0d40*/  IMAD.WIDE R2, R11, 0x8, R2 ;  /* 0x000000080b027825 */ /* 0x004fca00078e0202 */
[----:B------:R-:W2:Y:S01]  /*0d50*/  LDG.E.64 R10, desc[UR4][R2.64] ;  /* 0x00000004020a7981 */ /* 0x000ea2000c1e1b00 */
[----:B---3--:R-:W-:-:S04]  /*0d60*/  IMAD R15, R5, R6, R0 ;  /* 0x00000006050f7224 */ /* 0x008fc800078e0200 */
[----:B-1----:R-:W-:-:S05]  /*0d70*/  IMAD.WIDE R12, R15, 0x8, R12 ;  /* 0x000000080f0c7825 */ /* 0x002fca00078e020c */
[----:B------:R-:W3:Y:S01]  /*0d80*/  LDG.E.64 R14, desc[UR4][R12.64] ;  /* 0x000000040c0e7981 */ /* 0x000ee2000c1e1b00 */
[----:B------:R-:W-:Y:S01]  /*0d90*/  IMAD.WIDE R16, R6, 0x8, R12 ;  /* 0x0000000806107825 */ /* 0x000fe200078e020c */
[----:B--2---:R-:W-:-:S08]  /*0da0*/  DADD R10, R10, R10 ;  /* 0x000000000a0a7229 */ /* 0x004fd0000000000a */
[----:B---3--:R-:W-:-:S07]  /*0db0*/  DFMA R10, R10, -R8, R14 ;  /* 0x800000080a0a722b */ /* 0x008fce000000000e */
[----:B------:R1:W-:Y:S04]  /*0dc0*/  STG.E.64 desc[UR4][R12.64], R10 ;  /* 0x0000000a0c007986 */ /* 0x0003e8000c101b04 */
[----:B------:R-:W2:Y:S04]  /*0dd0*/  LDG.E.64 R14, desc[UR4][R2.64+0x8] ;  /* 0x00000804020e7981 */ /* 0x000ea8000c1e1b00 */
[----:B------:R-:W3:Y:S01]  /*0de0*/  LDG.E.64 R18, desc[UR4][R16.64] ;  /* 0x0000000410127981 */ /* 0x000ee2000c1e1b00 */
[----:B------:R-:W-:Y:S01]  /*0df0*/  IMAD.WIDE R20, R6, 0x8, R16 ;  /* 0x0000000806147825 */ /* 0x000fe200078e0210 */
[----:B--2---:R-:W-:-:S08]  /*0e00*/  DADD R14, R14, R14 ;  /* 0x000000000e0e7229 */ /* 0x004fd0000000000e */
[----:B---3--:R-:W-:-:S07]  /*0e10*/  DFMA R14, R14, -R8, R18 ;  /* 0x800000080e0e722b */ /* 0x008fce0000000012 */
[----:B------:R2:W-:Y:S04]  /*0e20*/  STG.E.64 desc[UR4][R16.64], R14 ;  /* 0x0000000e10007986 */ /* 0x0005e8000c101b04 */
[----:B------:R-:W3:Y:S04]  /*0e30*/  LDG.E.64 R18, desc[UR4][R2.64+0x10] ;  /* 0x0000100402127981 */ /* 0x000ee8000c1e1b00 */
[----:B------:R-:W4:Y:S01]  /*0e40*/  LDG.E.64 R22, desc[UR4][R20.64] ;  /* 0x0000000414167981 */ /* 0x000f22000c1e1b00 */
[----:B-1----:R-:W-:Y:S01]  /*0e50*/  IMAD.WIDE R12, R6, 0x8, R20 ;  /* 0x00000008060c7825 */ /* 0x002fe200078e0214 */
[----:B---3--:R-:W-:-:S08]  /*0e60*/  DADD R18, R18, R18 ;  /* 0x0000000012127229 */ /* 0x008fd00000000012 */
[----:B----4-:R-:W-:-:S07]  /*0e70*/  DFMA R18, R18, -R8, R22 ;  /* 0x800000081212722b */ /* 0x010fce0000000016 */
[----:B------:R2:W-:Y:S04]  /*0e80*/  STG.E.64 desc[UR4][R20.64], R18 ;  /* 0x0000001214007986 */ /* 0x0005e8000c101b04 */
[----:B------:R-:W3:Y:S04]  /*0e90*/  LDG.E.64 R10, desc[UR4][R2.64+0x18] ;  /* 0x00001804020a7981 */ /* 0x000ee8000c1e1b00 */
[----:B------:R-:W4:Y:S01]  /*0ea0*/  LDG.E.64 R22, desc[UR4][R12.64] ;  /* 0x000000040c167981 */ /* 0x000f22000c1e1b00 */
[----:B------:R-:W-:Y:S01]  /*0eb0*/  IADD3 R5, PT, PT, R5, 0x4, RZ ;  /* 0x0000000405057810 */ /* 0x000fe20007ffe0ff */
[----:B---3--:R-:W-:-:S08]  /*0ec0*/  DADD R10, R10, R10 ;  /* 0x000000000a0a7229 */ /* 0x008fd0000000000a */
[----:B----4-:R-:W-:-:S07]  /*0ed0*/  DFMA R10, R10, -R8, R22 ;  /* 0x800000080a0a722b */ /* 0x010fce0000000016 */
[----:B------:R2:W-:Y:S04]  /*0ee0*/  STG.E.64 desc[UR4][R12.64], R10 ;  /* 0x0000000a0c007986 */ /* 0x0005e8000c101b04 */
.L_x_51:
[----:B------:R-:W-:Y:S05]  /*0ef0*/  @!P1 EXIT ;  /* 0x000000000000994d */ /* 0x000fea0003800000 */
[----:B------:R-:W-:Y:S02]  /*0f00*/  ISETP.NE.AND P0, PT, R7, 0x1, PT ;  /* 0x000000010700780c */ /* 0x000fe40003f05270 */
[----:B------:R-:W-:-:S04]  /*0f10*/  LOP3.LUT R4, R4, 0x1, RZ, 0xc0, !PT ;  /* 0x0000000104047812 */ /* 0x000fc800078ec0ff */
[----:B------:R-:W-:-:S07]  /*0f20*/  ISETP.NE.U32.AND P1, PT, R4, 0x1, PT ;  /* 0x000000010400780c */ /* 0x000fce0003f25070 */
[----:B------:R-:W-:Y:S06]  /*0f30*/  @!P0 BRA `(.L_x_52) ;  /* 0x00000000004c8947 */ /* 0x000fec0003800000 */
[----:B------:R-:W3:Y:S01]  /*0f40*/  LDC.64 R2, c[0x0][0x388] ;  /* 0x0000e200ff027b82 */ /* 0x000ee20000000a00 */
[----:B-12---:R-:W-:-:S07]  /*0f50*/  IADD3 R13, PT, PT, R5, -UR7, RZ ;  /* 0x80000007050d7c10 */ /* 0x006fce000fffe0ff */
[----:B------:R-:W1:Y:S08]  /*0f60*/  LDC R17, c[0x0][0x39c] ;  /* 0x0000e700ff117b82 */ /* 0x000e700000000800 */
[----:B------:R-:W2:Y:S01]  /*0f70*/  LDC.64 R6, c[0x0][0x380] ;  /* 0x0000e000ff067b82 */ /* 0x000ea20000000a00 */
[----:B---3--:R-:W-:-:S05]  /*0f80*/  IMAD.WIDE R12, R13, 0x8, R2 ;  /* 0x000000080d0c7825 */ /* 0x008fca00078e0202 */
[----:B------:R-:W3:Y:S01]  /*0f90*/  LDG.E.64 R2, desc[UR4][R12.64] ;  /* 0x000000040c027981 */ /* 0x000ee2000c1e1b00 */
[----:B-1----:R-:W-:-:S04]  /*0fa0*/  IMAD R15, R5, R17, R0 ;  /* 0x00000011050f7224 */ /* 0x002fc800078e0200 */
[----:B--2---:R-:W-:-:S05]  /*0fb0*/  IMAD.WIDE R14, R15, 0x8, R6 ;  /* 0x000000080f0e7825 */ /* 0x004fca00078e0206 */
[----:B------:R-:W2:Y:S01]  /*0fc0*/  LDG.E.64 R6, desc[UR4][R14.64] ;  /* 0x000000040e067981 */ /* 0x000ea2000c1e1b00 */
[----:B------:R-:W-:Y:S01]  /*0fd0*/  IMAD.WIDE R16, R17, 0x8, R14 ;  /* 0x0000000811107825 */ /* 0x000fe200078e020e */
[----:B---3--:R-:W-:-:S08]  /*0fe0*/  DADD R2, R2, R2 ;  /* 0x0000000002027229 */ /* 0x008fd00000000002 */
[----:B--2---:R-:W-:-:S07]  /*0ff0*/  DFMA R2, R2, -R8, R6 ;  /* 0x800000080202722b */ /* 0x004fce0000000006 */
[----:B------:R3:W-:Y:S04]  /*1000*/  STG.E.64 desc[UR4][R14.64], R2 ;  /* 0x000000020e007986 */ /* 0x0007e8000c101b04 */
[----:B------:R-:W2:Y:S04]  /*1010*/  LDG.E.64 R6, desc[UR4][R12.64+0x8] ;  /* 0x000008040c067981 */ /* 0x000ea8000c1e1b00 */
[----:B------:R-:W4:Y:S01]  /*1020*/  LDG.E.64 R10, desc[UR4][R16.64] ;  /* 0x00000004100a7981 */ /* 0x000f22000c1e1b00 */
[----:B------:R-:W-:Y:S01]  /*1030*/  IADD3 R5, PT, PT, R5, 0x2, RZ ;  /* 0x0000000205057810 */ /* 0x000fe20007ffe0ff */
[----:B--2---:R-:W-:-:S08]  /*1040*/  DADD R6, R6, R6 ;  /* 0x0000000006067229 */ /* 0x004fd00000000006 */
[----:B----4-:R-:W-:-:S07]  /*1050*/  DFMA R6, R6, -R8, R10 ;  /* 0x800000080606722b */ /* 0x010fce000000000a */
[----:B------:R3:W-:Y:S04]  /*1060*/  STG.E.64 desc[UR4][R16.64], R6 ;  /* 0x0000000610007986 */ /* 0x0007e8000c101b04 */
.L_x_52:
[----:B------:R-:W-:Y:S05]  /*1070*/  @P1 EXIT ;  /* 0x000000000000194d */ /* 0x000fea0003800000 */
[----:B---3--:R-:W3:Y:S01]  /*1080*/  LDC.64 R2, c[0x0][0x388] ;  /* 0x0000e200ff027b82 */ /* 0x008ee20000000a00 */
[----:B------:R-:W4:Y:S01]  /*1090*/  LDCU UR6, c[0x0][0x39c] ;  /* 0x00007380ff0677ac */ /* 0x000f220008000800 */
[----:B--2---:R-:W-:-:S06]  /*10a0*/  IADD3 R11, PT, PT, R5, -UR7, RZ ;  /* 0x80000007050b7c10 */ /* 0x004fcc000fffe0ff */
[----:B------:R-:W2:Y:S01]  /*10b0*/  LDC.64 R6, c[0x0][0x380] ;  /* 0x0000e000ff067b82 */ /* 0x000ea20000000a00 */
[----:B----4-:R-:W-:Y:S02]  /*10c0*/  IMAD R5, R5, UR6, R0 ;  /* 0x0000000605057c24 */ /* 0x010fe4000f8e0200 */
[----:B---3--:R-:W-:-:S06]  /*10d0*/  IMAD.WIDE R2, R11, 0x8, R2 ;  /* 0x000000080b027825 */ /* 0x008fcc00078e0202 */
[----:B------:R-:W3:Y:S01]  /*10e0*/  LDG.E.64 R2, desc[UR4][R2.64] ;  /* 0x0000000402027981 */ /* 0x000ee2000c1e1b00 */
[----:B--2---:R-:W-:-:S05]  /*10f0*/  IMAD.WIDE R6, R5, 0x8, R6 ;  /* 0x0000000805067825 */ /* 0x004fca00078e0206 */
[----:B------:R-:W2:Y:S01]  /*1100*/  LDG.E.64 R10, desc[UR4][R6.64] ;  /* 0x00000004060a7981 */ /* 0x000ea2000c1e1b00 */
[----:B---3--:R-:W-:-:S08]  /*1110*/  DADD R4, R2, R2 ;  /* 0x0000000002047229 */ /* 0x008fd00000000002 */
[----:B--2---:R-:W-:-:S07]  /*1120*/  DFMA R4, R4, -R8, R10 ;  /* 0x800000080404722b */ /* 0x004fce000000000a */
[----:B------:R-:W-:Y:S01]  /*1130*/  STG.E.64 desc[UR4][R6.64], R4 ;  /* 0x0000000406007986 */ /* 0x000fe2000c101b04 */
[----:B------:R-:W-:Y:S05]  /*1140*/  EXIT ;  /* 0x000000000000794d */ /* 0x000fea0003800000 */
.L_x_53:
        /* <DEDUP_REMOVED lines=11> */
.L_x_76:


//--------------------- .text._Z15transposeMatrixPdS_ii --------------------------
	.section	.text._Z15transposeMatrixPdS_ii,"ax",@progbits
	.align	128
        .global         _Z15transposeMatrixPdS_ii
        .type           _Z15transposeMatrixPdS_ii,@function
        .size           _Z15transposeMatrixPdS_ii,(.L_x_77 - _Z15transposeMatrixPdS_ii)
        .other          _Z15transposeMatrixPdS_ii,@"STO_CUDA_ENTRY STV_DEFAULT"
_Z15transposeMatrixPdS_ii:
.text._Z15transposeMatrixPdS_ii:
[----:B------:R-:W-:Y:S01]  /*0000*/  LDC R1, c[0x0][0x37c] ;  /* 0x0000df00ff017b82 */ /* 0x000fe20000000800 */
[----:B------:R-:W0:Y:S07]  /*0010*/  S2R R2, SR_TID.X ;  /* 0x0000000000027919 */ /* 0x000e2e0000002100 */
[----:B------:R-:W1:Y:S01]  /*0020*/  LDC R0, c[0x0][0x364] ;  /* 0x0000d900ff007b82 */ /* 0x000e620000000800 */
[----:B------:R-:W2:Y:S01]  /*0030*/  LDCU.64 UR6, c[0x0][0x390] ;  /* 0x00007200ff0677ac */ /* 0x000ea20008000a00 */
[----:B------:R-:W1:Y:S06]  /*0040*/  S2R R3, SR_TID.Y ;  /* 0x0000000000037919 */ /* 0x000e6c0000002200 */
[----:B------:R-:W0:Y:S08]  /*0050*/  S2UR UR5, SR_CTAID.X ;  /* 0x00000000000579c3 */ /* 0x000e300000002500 */
[----:B------:R-:W0:Y:S08]  /*0060*/  LDC R7, c[0x0][0x360] ;  /* 0x0000d800ff077b82 */ /* 0x000e300000000800 */
[----:B------:R-:W1:Y:S01]  /*0070*/  S2UR UR4, SR_CTAID.Y ;  /* 0x00000000000479c3 */ /* 0x000e620000002600 */
[----:B0-----:R-:W-:-:S05]  /*0080*/  IMAD R7, R7, UR5, R2 ;  /* 0x0000000507077c24 */ /* 0x001fca000f8e0202 */
[----:B--2---:R-:W-:Y:S01]  /*0090*/  ISETP.GE.AND P0, PT, R7, UR7, PT ;  /* 0x0000000707007c0c */ /* 0x004fe2000bf06270 */
[----:B-1----:R-:W-:-:S05]  /*00a0*/  IMAD R0, R0, UR4, R3 ;  /* 0x0000000400007c24 */ /* 0x002fca000f8e0203 */
[----:B------:R-:W-:-:S13]  /*00b0*/  ISETP.GE.OR P0, PT, R0, UR6, P0 ;  /* 0x0000000600007c0c */ /* 0x000fda0008706670 */
[----:B------:R-:W-:Y:S05]  /*00c0*/  @P0 EXIT ;  /* 0x000000000000094d */ /* 0x000fea0003800000 */
[----:B------:R-:W0:Y:S01]  /*00d0*/  LDC.64 R2, c[0x0][0x380] ;  /* 0x0000e000ff027b82 */ /* 0x000e220000000a00 */
[----:B------:R-:W1:Y:S01]  /*00e0*/  LDCU.64 UR4, c[0x0][0x358] ;  /* 0x00006b00ff0477ac */ /* 0x000e620008000a00 */
[----:B------:R-:W-:-:S04]  /*00f0*/  IMAD R5, R0, UR7, R7 ;  /* 0x0000000700057c24 */ /* 0x000fc8000f8e0207 */
[----:B0-----:R-:W-:Y:S02]  /*0100*/  IMAD.WIDE R2, R5, 0x8, R2 ;  /* 0x0000000805027825 */ /* 0x001fe400078e0202 */
[----:B------:R-:W0:Y:S04]  /*0110*/  LDC.64 R4, c[0x0][0x388] ;  /* 0x0000e200ff047b82 */ /* 0x000e280000000a00 */
[----:B-1----:R-:W2:Y:S01]  /*0120*/  LDG.E.64 R2, desc[UR4][R2.64] ;  /* 0x0000000402027981 */ /* 0x002ea2000c1e1b00 */
[----:B------:R-:W-:-:S04]  /*0130*/  IMAD R7, R7, UR6, R0 ;  /* 0x0000000607077c24 */ /* 0x000fc8000f8e0200 */
[----:B0-----:R-:W-:-:S05]  /*0140*/  IMAD.WIDE R4, R7, 0x8, R4 ;  /* 0x0000000807047825 */ /* 0x001fca00078e0204 */
[----:B--2---:R-:W-:Y:S01]  /*0150*/  STG.E.64 desc[UR4][R4.64], R2 ;  /* 0x0000000204007986 */ /* 0x004fe2000c101b04 */
[----:B------:R-:W-:Y:S05]  /*0160*/  EXIT ;  /* 0x000000000000794d */ /* 0x000fea0003800000 */
.L_x_54:
        /* <DEDUP_REMOVED lines=9> */
.L_x_77:


//--------------------- .text._Z14matrixMultiplyPdS_S_iii --------------------------
	.section	.text._Z14matrixMultiplyPdS_S_iii,"ax",@progbits
	.align	128
        .global         _Z14matrixMultiplyPdS_S_iii
        .type           _Z14matrixMultiplyPdS_S_iii,@function
        .size           _Z14matrixMultiplyPdS_S_iii,(.L_x_78 - _Z14matrixMultiplyPdS_S_iii)
        .other          _Z14matrixMultiplyPdS_S_iii,@"STO_CUDA_ENTRY STV_DEFAULT"
_Z14matrixMultiplyPdS_S_iii:
.text._Z14matrixMultiplyPdS_S_iii:
[----:B------:R-:W-:Y:S01]  /*0000*/  LDC R1, c[0x0][0x37c] ;  /* 0x0000df00ff017b82 */ /* 0x000fe20000000800 */
[----:B------:R-:W0:Y:S07]  /*0010*/  S2R R4, SR_TID.X ;  /* 0x0000000000047919 */ /* 0x000e2e0000002100 */
[----:B------:R-:W1:Y:S01]  /*0020*/  LDC R2, c[0x0][0x364] ;  /* 0x0000d900ff027b82 */ /* 0x000e620000000800 */
[----:B------:R-:W2:Y:S01]  /*0030*/  LDCU UR6, c[0x0][0x398] ;  /* 0x00007300ff0677ac */ /* 0x000ea20008000800 */
[----:B------:R-:W1:Y:S06]  /*0040*/  S2R R5, SR_TID.Y ;  /* 0x0000000000057919 */ /* 0x000e6c0000002200 */
[----:B------:R-:W0:Y:S08]  /*0050*/  S2UR UR5, SR_CTAID.X ;  /* 0x00000000000579c3 */ /* 0x000e300000002500 */
[----:B------:R-:W0:Y:S08]  /*0060*/  LDC R3, c[0x0][0x360] ;  /* 0x0000d800ff037b82 */ /* 0x000e300000000800 */
[----:B------:R-:W1:Y:S08]  /*0070*/  S2UR UR4, SR_CTAID.Y ;  /* 0x00000000000479c3 */ /* 0x000e700000002600 */
[----:B------:R-:W3:Y:S01]  /*0080*/  LDC R0, c[0x0][0x3a0] ;  /* 0x0000e800ff007b82 */ /* 0x000ee20000000800 */
[----:B0-----:R-:W-:-:S02]  /*0090*/  IMAD R3, R3, UR5, R4 ;  /* 0x0000000503037c24 */ /* 0x001fc4000f8e0204 */
[----:B-1----:R-:W-:-:S03]  /*00a0*/  IMAD R2, R2, UR4, R5 ;  /* 0x0000000402027c24 */ /* 0x002fc6000f8e0205 */
[----:B---3--:R-:W-:-:S04]  /*00b0*/  ISETP.GE.AND P0, PT, R3, R0, PT ;  /* 0x000000000300720c */ /* 0x008fc80003f06270 */
[----:B--2---:R-:W-:-:S13]  /*00c0*/  ISETP.GE.OR P0, PT, R2, UR6, P0 ;  /* 0x0000000602007c0c */ /* 0x004fda0008706670 */
[----:B------:R-:W-:Y:S05]  /*00d0*/  @P0 EXIT ;  /* 0x000000000000094d */ /* 0x000fea0003800000 */
[----:B------:R-:W0:Y:S01]  /*00e0*/  LDC R5, c[0x0][0x39c] ;  /* 0x0000e700ff057b82 */ /* 0x000e220000000800 */
[----:B------:R-:W1:Y:S01]  /*00f0*/  LDCU.64 UR4, c[0x0][0x358] ;  /* 0x00006b00ff0477ac */ /* 0x000e620008000a00 */
[----:B------:R-:W-:Y:S02]  /*0100*/  CS2R R18, SRZ ;  /* 0x0000000000127805 */ /* 0x000fe4000001ff00 */
[----:B0-----:R-:W-:-:S13]  /*0110*/  ISETP.GE.AND P0, PT, R5, 0x1, PT ;  /* 0x000000010500780c */ /* 0x001fda0003f06270 */
[----:B-1----:R-:W-:Y:S05]  /*0120*/  @!P0 BRA `(.L_x_55) ;  /* 0x0000000400e08947 */ /* 0x002fea0003800000 */
[C---:B------:R-:W-:Y:S01]  /*0130*/  ISETP.GE.U32.AND P1, PT, R5.reuse, 0x8, PT ;  /* 0x000000080500780c */ /* 0x040fe20003f26070 */
[----:B------:R-:W-:Y:S01]  /*0140*/  HFMA2 R7, -RZ, RZ, 0, 0 ;  /* 0x00000000ff077431 */ /* 0x000fe200000001ff */
[----:B------:R-:W-:Y:S01]  /*0150*/  LOP3.LUT R4, R5, 0x7, RZ, 0xc0, !PT ;  /* 0x0000000705047812 */ /* 0x000fe200078ec0ff */
[----:B------:R-:W-:Y:S01]  /*0160*/  IMAD R6, R2, R5, RZ ;  /* 0x0000000502067224 */ /* 0x000fe200078e02ff */
[----:B------:R-:W-:Y:S02]  /*0170*/  CS2R R18, SRZ ;  /* 0x0000000000127805 */ /* 0x000fe4000001ff00 */
[----:B------:R-:W-:-:S07]  /*0180*/  ISETP.NE.AND P0, PT, R4, RZ, PT ;  /* 0x000000ff0400720c */ /* 0x000fce0003f05270 */
[----:B------:R-:W-:Y:S06]  /*0190*/  @!P1 BRA `(.L_x_56) ;  /* 0x0000000000c49947 */ /* 0x000fec0003800000 */
[----:B------:R-:W0:Y:S01]  /*01a0*/  LDC.64 R8, c[0x0][0x380] ;  /* 0x0000e000ff087b82 */ /* 0x000e220000000a00 */
[----:B------:R-:W-:Y:S01]  /*01b0*/  LOP3.LUT R7, R5, 0x7ffffff8, RZ, 0xc0, !PT ;  /* 0x7ffffff805077812 */ /* 0x000fe200078ec0ff */
[----:B------:R-:W-:Y:S01]  /*01c0*/  IMAD.MOV.U32 R27, RZ, RZ, R3 ;  /* 0x000000ffff1b7224 */ /* 0x000fe200078e0003 */
[----:B------:R-:W-:-:S03]  /*01d0*/  CS2R R18, SRZ ;  /* 0x0000000000127805 */ /* 0x000fc6000001ff00 */
[----:B------:R-:W-:Y:S02]  /*01e0*/  IMAD.MOV R26, RZ, RZ, -R7 ;  /* 0x000000ffff1a7224 */ /* 0x000fe400078e0a07 */
[----:B0-----:R-:W-:-:S03]  /*01f0*/  IMAD.WIDE.U32 R8, R6, 0x8, R8 ;  /* 0x0000000806087825 */ /* 0x001fc600078e0008 */
[----:B------:R-:W-:-:S04]  /*0200*/  IADD3 R10, P1, PT, R8, 0x20, RZ ;  /* 0x00000020080a7810 */ /* 0x000fc80007f3e0ff */
[----:B------:R-:W-:-:S09]  /*0210*/  IADD3.X R11, PT, PT, RZ, R9, RZ, P1, !PT ;  /* 0x00000009ff0b7210 */ /* 0x000fd20000ffe4ff */
.L_x_57:
[----:B------:R-:W0:Y:S01]  /*0220*/  LDC.64 R22, c[0x0][0x388] ;  /* 0x0000e200ff167b82 */ /* 0x000e220000000a00 */
[----:B------:R-:W-:Y:S01]  /*0230*/  MOV R8, R10 ;  /* 0x0000000a00087202 */ /* 0x000fe20000000f00 */
[----:B------:R-:W-:-:S05]  /*0240*/  IMAD.MOV.U32 R9, RZ, RZ, R11 ;  /* 0x000000ffff097224 */ /* 0x000fca00078e000b */
[----:B------:R-:W2:Y:S04]  /*0250*/  LDG.E.64 R14, desc[UR4][R8.64+-0x20] ;  /* 0xffffe004080e7981 */ /* 0x000ea8000c1e1b00 */
[----:B------:R-:W3:Y:S01]  /*0260*/  LDG.E.64 R10, desc[UR4][R8.64+-0x18] ;  /* 0xffffe804080a7981 */ /* 0x000ee2000c1e1b00 */
[----:B0-----:R-:W-:-:S05]  /*0270*/  IMAD.WIDE R22, R27, 0x8, R22 ;  /* 0x000000081b167825 */ /* 0x001fca00078e0216 */
[----:B------:R-:W2:Y:S01]  /*0280*/  LDG.E.64 R12, desc[UR4][R22.64] ;  /* 0x00000004160c7981 */ /* 0x000ea2000c1e1b00 */
[----:B------:R-:W-:-:S05]  /*0290*/  IMAD.WIDE R28, R0, 0x8, R22 ;  /* 0x00000008001c7825 */ /* 0x000fca00078e0216 */
[----:B------:R-:W3:Y:S01]  /*02a0*/  LDG.E.64 R16, desc[UR4][R28.64] ;  /* 0x000000041c107981 */ /* 0x000ee2000c1e1b00 */
[C---:B------:R-:W-:Y:S01]  /*02b0*/  IMAD.WIDE R24, R0.reuse, 0x8, R28 ;  /* 0x0000000800187825 */ /* 0x040fe200078e021c */
[----:B--2---:R-:W-:Y:S02]  /*02c0*/  DFMA R18, R14, R12, R18 ;  /* 0x0000000c0e12722b */ /* 0x004fe40000000012 */
[----:B------:R-:W2:Y:S04]  /*02d0*/  LDG.E.64 R14, desc[UR4][R8.64+-0x10] ;  /* 0xfffff004080e7981 */ /* 0x000ea8000c1e1b00 */
[----:B------:R-:W2:Y:S01]  /*02e0*/  LDG.E.64 R12, desc[UR4][R24.64] ;  /* 0x00000004180c7981 */ /* 0x000ea2000c1e1b00 */
[----:B------:R-:W-:Y:S01]  /*02f0*/  IMAD.WIDE R20, R0, 0x8, R24 ;  /* 0x0000000800147825 */ /* 0x000fe200078e0218 */
[----:B---3--:R-:W-:-:S02]  /*0300*/  DFMA R16, R10, R16, R18 ;  /* 0x000000100a10722b */ /* 0x008fc40000000012 */
[----:B------:R-:W3:Y:S04]  /*0310*/  LDG.E.64 R10, desc[UR4][R8.64+-0x8] ;  /* 0xfffff804080a7981 */ /* 0x000ee8000c1e1b00 */
        /* <DEDUP_REMOVED lines=9> */
[----:B------:R-:W-:-:S03]  /*03b0*/  IMAD.WIDE R24, R0, 0x8, R28 ;  /* 0x0000000800187825 */ /* 0x000fc600078e021c */
[----:B------:R-:W4:Y:S01]  /*03c0*/  LDG.E.64 R22, desc[UR4][R8.64+0x18] ;  /* 0x0000180408167981 */ /* 0x000f22000c1e1b00 */
[----:B------:R-:W-:-:S06]  /*03d0*/  IMAD.WIDE R20, R0, 0x8, R24 ;  /* 0x0000000800147825 */ /* 0x000fcc00078e0218 */
[----:B------:R-:W4:Y:S01]  /*03e0*/  LDG.E.64 R20, desc[UR4][R20.64] ;  /* 0x0000000414147981 */ /* 0x000f22000c1e1b00 */
[----:B--2---:R-:W-:-:S03]  /*03f0*/  DFMA R14, R16, R14, R18 ;  /* 0x0000000e100e722b */ /* 0x004fc60000000012 */
[----:B------:R-:W2:Y:S04]  /*0400*/  LDG.E.64 R16, desc[UR4][R8.64+0x10] ;  /* 0x0000100408107981 */ /* 0x000ea8000c1e1b00 */
[----:B------:R-:W2:Y:S01]  /*0410*/  LDG.E.64 R18, desc[UR4][R24.64] ;  /* 0x0000000418127981 */ /* 0x000ea2000c1e1b00 */
[----:B------:R-:W-:Y:S01]  /*0420*/  IADD3 R26, PT, PT, R26, 0x8, RZ ;  /* 0x000000081a1a7810 */ /* 0x000fe20007ffe0ff */
[----:B---3--:R-:W-:-:S03]  /*0430*/  DFMA R10, R10, R12, R14 ;  /* 0x0000000c0a0a722b */ /* 0x008fc6000000000e */
[----:B------:R-:W-:Y:S02]  /*0440*/  ISETP.NE.AND P1, PT, R26, RZ, PT ;  /* 0x000000ff1a00720c */ /* 0x000fe40003f25270 */
[----:B------:R-:W-:-:S03]  /*0450*/  LEA R27, R0, R27, 0x3 ;  /* 0x0000001b001b7211 */ /* 0x000fc600078e18ff */
[----:B--2---:R-:W-:Y:S01]  /*0460*/  DFMA R18, R16, R18, R10 ;  /* 0x000000121012722b */ /* 0x004fe2000000000a */
[----:B------:R-:W-:-:S07]  /*0470*/  IADD3 R10, P2, PT, R8, 0x40, RZ ;  /* 0x00000040080a7810 */ /* 0x000fce0007f5e0ff */
[----:B----4-:R-:W-:Y:S01]  /*0480*/  DFMA R18, R22, R20, R18 ;  /* 0x000000141612722b */ /* 0x010fe20000000012 */
[----:B------:R-:W-:Y:S01]  /*0490*/  IMAD.X R11, RZ, RZ, R9, P2 ;  /* 0x000000ffff0b7224 */ /* 0x000fe200010e0609 */
[----:B------:R-:W-:Y:S09]  /*04a0*/  @P1 BRA `(.L_x_57) ;  /* 0xfffffffc005c1947 */ /* 0x000ff2000383ffff */
.L_x_56:
[----:B------:R-:W-:Y:S05]  /*04b0*/  @!P0 BRA `(.L_x_55) ;  /* 0x0000000000fc8947 */ /* 0x000fea0003800000 */
[----:B------:R-:W-:Y:S02]  /*04c0*/  ISETP.GE.U32.AND P1, PT, R4, 0x4, PT ;  /* 0x000000040400780c */ /* 0x000fe40003f26070 */
[----:B------:R-:W-:-:S04]  /*04d0*/  LOP3.LUT R26, R5, 0x3, RZ, 0xc0, !PT ;  /* 0x00000003051a7812 */ /* 0x000fc800078ec0ff */
[----:B------:R-:W-:-:S07]  /*04e0*/  ISETP.NE.AND P0, PT, R26, RZ, PT ;  /* 0x000000ff1a00720c */ /* 0x000fce0003f05270 */
[----:B------:R-:W-:Y:S06]  /*04f0*/  @!P1 BRA `(.L_x_58) ;  /* 0x00000000006c9947 */ /* 0x000fec0003800000 */
[----:B------:R-:W0:Y:S01]  /*0500*/  LDC.64 R24, c[0x0][0x380] ;  /* 0x0000e000ff187b82 */ /* 0x000e220000000a00 */
[----:B------:R-:W1:Y:S01]  /*0510*/  LDCU.64 UR6, c[0x0][0x380] ;  /* 0x00007000ff0677ac */ /* 0x000e620008000a00 */
[C---:B------:R-:W-:Y:S01]  /*0520*/  IMAD.IADD R9, R6.reuse, 0x1, R7 ;  /* 0x0000000106097824 */ /* 0x040fe200078e0207 */
[----:B------:R-:W-:Y:S01]  /*0530*/  IADD3 R4, P1, PT, R6, R7, RZ ;  /* 0x0000000706047210 */ /* 0x000fe20007f3e0ff */
[----:B------:R-:W-:-:S04]  /*0540*/  IMAD R13, R7, R0, R3 ;  /* 0x00000000070d7224 */ /* 0x000fc800078e0203 */
[----:B------:R-:W2:Y:S01]  /*0550*/  LDC.64 R10, c[0x0][0x388] ;  /* 0x0000e200ff0a7b82 */ /* 0x000ea20000000a00 */
[----:B0-----:R-:W-:-:S06]  /*0560*/  IMAD.WIDE.U32 R24, R9, 0x8, R24 ;  /* 0x0000000809187825 */ /* 0x001fcc00078e0018 */
[----:B------:R-:W3:Y:S01]  /*0570*/  LDG.E.64 R24, desc[UR4][R24.64] ;  /* 0x0000000418187981 */ /* 0x000ee2000c1e1b00 */
[----:B--2---:R-:W-:Y:S01]  /*0580*/  IMAD.WIDE R10, R13, 0x8, R10 ;  /* 0x000000080d0a7825 */ /* 0x004fe200078e020a */
[----:B------:R-:W-:Y:S02]  /*0590*/  IADD3.X R13, PT, PT, RZ, RZ, RZ, P1, !PT ;  /* 0x000000ffff0d7210 */ /* 0x000fe40000ffe4ff */
[----:B-1----:R-:W-:Y:S02]  /*05a0*/  LEA R28, P1, R4, UR6, 0x3 ;  /* 0x00000006041c7c11 */ /* 0x002fe4000f8218ff */
[----:B------:R-:W3:Y:S01]  /*05b0*/  LDG.E.64 R8, desc[UR4][R10.64] ;  /* 0x000000040a087981 */ /* 0x000ee2000c1e1b00 */
[----:B------:R-:W-:Y:S01]  /*05c0*/  IMAD.WIDE R14, R0, 0x8, R10 ;  /* 0x00000008000e7825 */ /* 0x000fe200078e020a */
[----:B------:R-:W-:-:S05]  /*05d0*/  LEA.HI.X R29, R4, UR7, R13, 0x3, P1 ;  /* 0x00000007041d7c11 */ /* 0x000fca00088f1c0d */
[----:B------:R-:W2:Y:S01]  /*05e0*/  LDG.E.64 R12, desc[UR4][R28.64+0x8] ;  /* 0x000008041c0c7981 */ /* 0x000ea2000c1e1b00 */
[----:B------:R-:W-:-:S03]  /*05f0*/  IMAD.WIDE R20, R0, 0x8, R14 ;  /* 0x0000000800147825 */ /* 0x000fc600078e020e */
[----:B------:R-:W2:Y:S04]  /*0600*/  LDG.E.64 R10, desc[UR4][R14.64] ;  /* 0x000000040e0a7981 */ /* 0x000ea8000c1e1b00 */
[----:B------:R-:W4:Y:S01]  /*0610*/  LDG.E.64 R16, desc[UR4][R20.64] ;  /* 0x0000000414107981 */ /* 0x000f22000c1e1b00 */
[----:B------:R-:W-:-:S03]  /*0620*/  IMAD.WIDE R22, R0, 0x8, R20 ;  /* 0x0000000800167825 */ /* 0x000fc600078e0214 */
[----:B------:R-:W4:Y:S04]  /*0630*/  LDG.E.64 R14, desc[UR4][R28.64+0x10] ;  /* 0x000010041c0e7981 */ /* 0x000f28000c1e1b00 */
[----:B------:R-:W5:Y:S04]  /*0640*/  LDG.E.64 R20, desc[UR4][R28.64+0x18] ;  /* 0x000018041c147981 */ /* 0x000f68000c1e1b00 */
[----:B------:R-:W5:Y:S01]  /*0650*/  LDG.E.64 R22, desc[UR4][R22.64] ;  /* 0x0000000416167981 */ /* 0x000f62000c1e1b00 */
[----:B------:R-:W-:Y:S01]  /*0660*/  VIADD R7, R7, 0x4 ;  /* 0x0000000407077836 */ /* 0x000fe20000000000 */
[----:B---3--:R-:W-:-:S08]  /*0670*/  DFMA R8, R24, R8, R18 ;  /* 0x000000081808722b */ /* 0x008fd00000000012 */
[----:B--2---:R-:W-:-:S08]  /*0680*/  DFMA R8, R12, R10, R8 ;  /* 0x0000000a0c08722b */ /* 0x004fd00000000008 */
[----:B----4-:R-:W-:-:S08]  /*0690*/  DFMA R8, R14, R16, R8 ;  /* 0x000000100e08722b */ /* 0x010fd00000000008 */
[----:B-----5:R-:W-:-:S11]  /*06a0*/  DFMA R18, R20, R22, R8 ;  /* 0x000000161412722b */ /* 0x020fd60000000008 */
.L_x_58:
[----:B------:R-:W-:Y:S05]  /*06b0*/  @!P0 BRA `(.L_x_55) ;  /* 0x00000000007c8947 */ /* 0x000fea0003800000 */
[----:B------:R-:W-:Y:S01]  /*06c0*/  ISETP.NE.AND P1, PT, R26, 0x1, PT ;  /* 0x000000011a00780c */ /* 0x000fe20003f25270 */
[----:B------:R-:W0:Y:S01]  /*06d0*/  LDC.64 R10, c[0x0][0x380] ;  /* 0x0000e000ff0a7b82 */ /* 0x000e220000000a00 */
[----:B------:R-:W-:-:S04]  /*06e0*/  LOP3.LUT R14, R5, 0x1, RZ, 0xc0, !PT ;  /* 0x00000001050e7812 */ /* 0x000fc800078ec0ff */
[----:B------:R-:W-:-:S03]  /*06f0*/  ISETP.NE.U32.AND P0, PT, R14, 0x1, PT ;  /* 0x000000010e00780c */ /* 0x000fc60003f05070 */
[----:B------:R-:W1:Y:S04]  /*0700*/  LDC.64 R20, c[0x0][0x388] ;  /* 0x0000e200ff147b82 */ /* 0x000e680000000a00 */
[CC--:B------:R-:W-:Y:S01]  /*0710*/  @P1 IADD3 R15, PT, PT, R6.reuse, R7.reuse, RZ ;  /* 0x00000007060f1210 */ /* 0x0c0fe20007ffe0ff */
[C---:B------:R-:W-:Y:S01]  /*0720*/  @P1 IMAD R17, R7.reuse, R0, R3 ;  /* 0x0000000007111224 */ /* 0x040fe200078e0203 */
[----:B------:R-:W-:Y:S01]  /*0730*/  @P1 IADD3 R16, P2, PT, R6, R7, RZ ;  /* 0x0000000706101210 */ /* 0x000fe20007f5e0ff */
[----:B------:R-:W-:Y:S01]  /*0740*/  @P1 VIADD R7, R7, 0x2 ;  /* 0x0000000207071836 */ /* 0x000fe20000000000 */
[----:B------:R-:W2:Y:S08]  /*0750*/  @P1 LDC.64 R8, c[0x0][0x380] ;  /* 0x0000e000ff081b82 */ /* 0x000eb00000000a00 */
[----:B------:R-:W3:Y:S01]  /*0760*/  LDC.64 R12, c[0x0][0x380] ;  /* 0x0000e000ff0c7b82 */ /* 0x000ee20000000a00 */
[----:B0-----:R-:W-:-:S06]  /*0770*/  @P1 IMAD.WIDE.U32 R14, R15, 0x8, R10 ;  /* 0x000000080f0e1825 */ /* 0x001fcc00078e000a */
[----:B------:R-:W4:Y:S01]  /*0780*/  @P1 LDG.E.64 R14, desc[UR4][R14.64] ;  /* 0x000000040e0e1981 */ /* 0x000f22000c1e1b00 */
[----:B------:R-:W0:Y:S01]  /*0790*/  LDC.64 R4, c[0x0][0x388] ;  /* 0x0000e200ff047b82 */ /* 0x000e220000000a00 */
[----:B-1----:R-:W-:Y:S01]  /*07a0*/  @P1 IMAD.WIDE R20, R17, 0x8, R20 ;  /* 0x0000000811141825 */ /* 0x002fe200078e0214 */
[----:B------:R-:W-:-:S04]  /*07b0*/  @P1 IADD3.X R17, PT, PT, RZ, RZ, RZ, P2, !PT ;  /* 0x000000ffff111210 */ /* 0x000fc800017fe4ff */
[----:B------:R-:W4:Y:S01]  /*07c0*/  @P1 LDG.E.64 R10, desc[UR4][R20.64] ;  /* 0x00000004140a1981 */ /* 0x000f22000c1e1b00 */
[----:B--2---:R-:W-:Y:S01]  /*07d0*/  @P1 LEA R8, P2, R16, R8, 0x3 ;  /* 0x0000000810081211 */ /* 0x004fe200078418ff */
[----:B------:R-:W-:-:S03]  /*07e0*/  @P1 IMAD.WIDE R22, R0, 0x8, R20 ;  /* 0x0000000800161825 */ /* 0x000fc600078e0214 */
[----:B------:R-:W-:Y:S01]  /*07f0*/  @P1 LEA.HI.X R9, R16, R9, R17, 0x3, P2 ;  /* 0x0000000910091211 */ /* 0x000fe200010f1c11 */
[----:B------:R-:W-:Y:S01]  /*0800*/  @!P0 IMAD R25, R7, R0, R3 ;  /* 0x0000000007198224 */ /* 0x000fe200078e0203 */
[----:B------:R-:W-:Y:S02]  /*0810*/  @!P0 IADD3 R17, PT, PT, R6, R7, RZ ;  /* 0x0000000706118210 */ /* 0x000fe40007ffe0ff */
[----:B------:R-:W2:Y:S04]  /*0820*/  @P1 LDG.E.64 R6, desc[UR4][R22.64] ;  /* 0x0000000416061981 */ /* 0x000ea8000c1e1b00 */
[----:B------:R-:W2:Y:S01]  /*0830*/  @P1 LDG.E.64 R8, desc[UR4][R8.64+0x8] ;  /* 0x0000080408081981 */ /* 0x000ea2000c1e1b00 */
[----:B---3--:R-:W-:-:S04]  /*0840*/  @!P0 IMAD.WIDE.U32 R12, R17, 0x8, R12 ;  /* 0x00000008110c8825 */ /* 0x008fc800078e000c */
[----:B0-----:R-:W-:Y:S02]  /*0850*/  @!P0 IMAD.WIDE R4, R25, 0x8, R4 ;  /* 0x0000000819048825 */ /* 0x001fe400078e0204 */
[----:B------:R-:W3:Y:S04]  /*0860*/  @!P0 LDG.E.64 R12, desc[UR4][R12.64] ;  /* 0x000000040c0c8981 */ /* 0x000ee8000c1e1b00 */
[----:B------:R-:W3:Y:S01]  /*0870*/  @!P0 LDG.E.64 R4, desc[UR4][R4.64] ;  /* 0x0000000404048981 */ /* 0x000ee2000c1e1b00 */
[----:B----4-:R-:W-:-:S08]  /*0880*/  @P1 DFMA R10, R14, R10, R18 ;  /* 0x0000000a0e0a122b */ /* 0x010fd00000000012 */
[----:B--2---:R-:W-:-:S08]  /*0890*/  @P1 DFMA R18, R8, R6, R10 ;  /* 0x000000060812122b */ /* 0x004fd0000000000a */
[----:B---3--:R-:W-:-:S11]  /*08a0*/  @!P0 DFMA R18, R12, R4, R18 ;  /* 0x000000040c12822b */ /* 0x008fd60000000012 */
.L_x_55:
[----:B------:R-:W0:Y:S01]  /*08b0*/  LDC.64 R4, c[0x0][0x390] ;  /* 0x0000e400ff047b82 */ /* 0x000e220000000a00 */
[----:B------:R-:W-:-:S04]  /*08c0*/  IMAD R3, R2, R0, R3 ;  /* 0x0000000002037224 */ /* 0x000fc800078e0203 */
[----:B0-----:R-:W-:-:S05]  /*08d0*/  IMAD.WIDE R2, R3, 0x8, R4 ;  /* 0x0000000803027825 */ /* 0x001fca00078e0204 */
[----:B------:R-:W-:Y:S01]  /*08e0*/  STG.E.64 desc[UR4][R2.64], R18 ;  /* 0x0000001202007986 */ /* 0x000fe2000c101b04 */
[----:B------:R-:W-:Y:S05]  /*08f0*/  EXIT ;  /* 0x000000000000794d */ /* 0x000fea0003800000 */
.L_x_59:
        /* <DEDUP_REMOVED lines=16> */
.L_x_78:


//--------------------- .text._Z10vectorNormPdS_i --------------------------
	.section	.text._Z10vectorNormPdS_i,"ax",@progbits
	.align	128
        .global         _Z10vectorNormPdS_i
        .type           _Z10vectorNormPdS_i,@function
        .size           _Z10vectorNormPdS_i,(.L_x_79 - _Z10vectorNormPdS_i)
        .other          _Z10vectorNormPdS_i,@"STO_CUDA_ENTRY STV_DEFAULT"
_Z10vectorNormPdS_i:
.text._Z10vectorNormPdS_i:
[----:B------:R-:W-:Y:S01]  /*0000*/  LDC R1, c[0x0][0x37c] ;  /* 0x0000df00ff017b82 */ /* 0x000fe20000000800 */
[----:B------:R-:W0:Y:S07]  /*0010*/  S2R R9, SR_TID.X ;  /* 0x0000000000097919 */ /* 0x000e2e0000002100 */
[----:B------:R-:W0:Y:S01]  /*0020*/  S2UR UR4, SR_CTAID.X ;  /* 0x00000000000479c3 */ /* 0x000e220000002500 */
[----:B------:R-:W1:Y:S01]  /*0030*/  LDCU UR5, c[0x0][0x390] ;  /* 0x00007200ff0577ac */ /* 0x000e620008000800 */
[----:B------:R-:W-:Y:S01]  /*0040*/  BSSY.RECONVERGENT B0, `(.L_x_60) ;  /* 0x0000011000007945 */ /* 0x000fe20003800200 */
[----:B------:R-:W-:Y:S01]  /*0050*/  CS2R R2, SRZ ;  /* 0x0000000000027805 */ /* 0x000fe2000001ff00 */
[----:B------:R-:W2:Y:S04]  /*0060*/  LDCU.64 UR6, c[0x0][0x358] ;  /* 0x00006b00ff0677ac */ /* 0x000ea80008000a00 */
[----:B------:R-:W0:Y:S02]  /*0070*/  LDC R8, c[0x0][0x360] ;  /* 0x0000d800ff087b82 */ /* 0x000e240000000800 */
[----:B0-----:R-:W-:-:S05]  /*0080*/  IMAD R0, R8, UR4, R9 ;  /* 0x0000000408007c24 */ /* 0x001fca000f8e0209 */
[----:B-1----:R-:W-:-:S13]  /*0090*/  ISETP.GE.AND P0, PT, R0, UR5, PT ;  /* 0x0000000500007c0c */ /* 0x002fda000bf06270 */
[----:B--2---:R-:W-:Y:S05]  /*00a0*/  @P0 BRA `(.L_x_61) ;  /* 0x0000000000280947 */ /* 0x004fea0003800000 */
[----:B------:R-:W0:Y:S01]  /*00b0*/  LDC.64 R6, c[0x0][0x380] ;  /* 0x0000e000ff067b82 */ /* 0x000e220000000a00 */
[----:B------:R-:W1:Y:S01]  /*00c0*/  LDCU UR4, c[0x0][0x370] ;  /* 0x00006e00ff0477ac */ /* 0x000e620008000800 */
[----:B------:R-:W-:Y:S01]  /*00d0*/  CS2R R2, SRZ ;  /* 0x0000000000027805 */ /* 0x000fe2000001ff00 */
[----:B-1----:R-:W-:-:S07]  /*00e0*/  IMAD R11, R8, UR4, RZ ;  /* 0x00000004080b7c24 */ /* 0x002fce000f8e02ff */
.L_x_62:
[----:B0-----:R-:W-:-:S06]  /*00f0*/  IMAD.WIDE R4, R0, 0x8, R6 ;  /* 0x0000000800047825 */ /* 0x001fcc00078e0206 */
[----:B------:R-:W2:Y:S01]  /*0100*/  LDG.E.64 R4, desc[UR6][R4.64] ;  /* 0x0000000604047981 */ /* 0x000ea2000c1e1b00 */
[----:B------:R-:W-:-:S05]  /*0110*/  IMAD.IADD R0, R11, 0x1, R0 ;  /* 0x000000010b007824 */ /* 0x000fca00078e0200 */
[----:B------:R-:W-:Y:S01]  /*0120*/  ISETP.GE.AND P0, PT, R0, UR5, PT ;  /* 0x0000000500007c0c */ /* 0x000fe2000bf06270 */
[----:B--2---:R-:W-:-:S12]  /*0130*/  DFMA R2, R4, R4, R2 ;  /* 0x000000040402722b */ /* 0x004fd80000000002 */
[----:B------:R-:W-:Y:S05]  /*0140*/  @!P0 BRA `(.L_x_62) ;  /* 0xfffffffc00e88947 */ /* 0x000fea000383ffff */
.L_x_61:
[----:B------:R-:W-:Y:S05]  /*0150*/  BSYNC.RECONVERGENT B0 ;  /* 0x0000000000007941 */ /* 0x000fea0003800200 */
.L_x_60:
[----:B------:R-:W0:Y:S01]  /*0160*/  S2UR UR5, SR_CgaCtaId ;  /* 0x00000000000579c3 */ /* 0x000e220000008800 */
[----:B------:R-:W-:Y:S01]  /*0170*/  UMOV UR4, 0x400 ;  /* 0x0000040000047882 */ /* 0x000fe20000000000 */
[----:B------:R-:W-:Y:S02]  /*0180*/  ISETP.GE.U32.AND P1, PT, R8, 0x2, PT ;  /* 0x000000020800780c */ /* 0x000fe40003f26070 */
[----:B------:R-:W-:Y:S01]  /*0190*/  ISETP.NE.AND P0, PT, R9, RZ, PT ;  /* 0x000000ff0900720c */ /* 0x000fe20003f05270 */
[----:B0-----:R-:W-:-:S06]  /*01a0*/  ULEA UR4, UR5, UR4, 0x18 ;  /* 0x0000000405047291 */ /* 0x001fcc000f8ec0ff */
[----:B------:R-:W-:-:S05]  /*01b0*/  LEA R7, R9, UR4, 0x3 ;  /* 0x0000000409077c11 */ /* 0x000fca000f8e18ff */
[----:B------:R0:W-:Y:S01]  /*01c0*/  STS.64 [R7], R2 ;  /* 0x0000000207007388 */ /* 0x0001e20000000a00 */
[----:B------:R-:W-:Y:S06]  /*01d0*/  BAR.SYNC.DEFER_BLOCKING 0x0 ;  /* 0x0000000000007b1d */ /* 0x000fec0000010000 */
[----:B------:R-:W-:Y:S05]  /*01e0*/  @!P1 BRA `(.L_x_63) ;  /* 0x00000000002c9947 */ /* 0x000fea0003800000 */
.L_x_64:
[----:B------:R-:W-:-:S04]  /*01f0*/  SHF.R.U32.HI R6, RZ, 0x1, R8 ;  /* 0x00000001ff067819 */ /* 0x000fc80000011608 */
[----:B------:R-:W-:-:S13]  /*0200*/  ISETP.GE.U32.AND P1, PT, R9, R6, PT ;  /* 0x000000060900720c */ /* 0x000fda0003f26070 */
[----:B------:R-:W-:Y:S01]  /*0210*/  @!P1 IMAD R0, R6, 0x8, R7 ;  /* 0x0000000806009824 */ /* 0x000fe200078e0207 */
[----:B------:R-:W-:Y:S04]  /*0220*/  @!P1 LDS.64 R4, [R7] ;  /* 0x0000000007049984 */ /* 0x000fe80000000a00 */
[----:B0-----:R-:W0:Y:S02]  /*0230*/  @!P1 LDS.64 R2, [R0] ;  /* 0x0000000000029984 */ /* 0x001e240000000a00 */
[----:B0-----:R-:W-:-:S07]  /*0240*/  @!P1 DADD R2, R2, R4 ;  /* 0x0000000002029229 */ /* 0x001fce0000000004 */
[----:B------:R1:W-:Y:S01]  /*0250*/  @!P1 STS.64 [R7], R2 ;  /* 0x0000000207009388 */ /* 0x0003e20000000a00 */
[----:B------:R-:W-:Y:S01]  /*0260*/  BAR.SYNC.DEFER_BLOCKING 0x0 ;  /* 0x0000000000007b1d */ /* 0x000fe20000010000 */
[----:B------:R-:W-:Y:S01]  /*0270*/  ISETP.GT.U32.AND P1, PT, R8, 0x3, PT ;  /* 0x000000030800780c */ /* 0x000fe20003f24070 */
[----:B------:R-:W-:-:S12]  /*0280*/  IMAD.MOV.U32 R8, RZ, RZ, R6 ;  /* 0x000000ffff087224 */ /* 0x000fd800078e0006 */
[----:B-1----:R-:W-:Y:S05]  /*0290*/  @P1 BRA `(.L_x_64) ;  /* 0xfffffffc00d41947 */ /* 0x002fea000383ffff */
.L_x_63:
[----:B------:R-:W-:Y:S05]  /*02a0*/  @P0 EXIT ;  /* 0x000000000000094d */ /* 0x000fea0003800000 */
[----:B------:R-:W1:Y:S01]  /*02b0*/  S2UR UR5, SR_CgaCtaId ;  /* 0x00000000000579c3 */ /* 0x000e620000008800 */
[----:B------:R-:W-:-:S07]  /*02c0*/  UMOV UR4, 0x400 ;  /* 0x0000040000047882 */ /* 0x000fce0000000000 */
[----:B------:R-:W2:Y:S01]  /*02d0*/  LDC.64 R4, c[0x0][0x388] ;  /* 0x0000e200ff047b82 */ /* 0x000ea20000000a00 */
[----:B-1----:R-:W-:-:S09]  /*02e0*/  ULEA UR4, UR5, UR4, 0x18 ;  /* 0x0000000405047291 */ /* 0x002fd2000f8ec0ff */
[----:B0-----:R-:W2:Y:S04]  /*02f0*/  LDS.64 R2, [UR4] ;  /* 0x00000004ff027984 */ /* 0x001ea80008000a00 */
[----:B--2---:R-:W-:Y:S01]  /*0300*/  REDG.E.ADD.F64.RN.STRONG.GPU desc[UR6][R4.64], R2 ;  /* 0x00000002040079a6 */ /* 0x004fe2000c12ff06 */
[----:B------:R-:W-:Y:S05]  /*0310*/  EXIT ;  /* 0x000000000000794d */ /* 0x000fea0003800000 */
.L_x_65:
        /* <DEDUP_REMOVED lines=14> */
.L_x_79:


//--------------------- .nv.shared.reserved.0     --------------------------
	.section	.nv.shared.reserved.0,"aw",@nobits
	.weak		__nv_reservedSMEM_offset_0_alias
	.size		__nv_reservedSMEM_offset_0_alias, 0, 64
	.other		__nv_reservedSMEM_offset_0_alias,@"STO_CUDA_RESERVED_SHARED STV_DEFAULT"
__nv_reservedSMEM_offset_0_alias:
	.zero		0
	.zero		64


//--------------------- .nv.shared._Z10vectorNormPdS_i --------------------------
	.section	.nv.shared._Z10vectorNormPdS_i,"aw",@nobits
	.sectionflags	@""
	.align	8
.nv.shared._Z10vectorNormPdS_i:
	.zero		9216


//--------------------- .nv.constant0._Z18setDiagonalElementPddii --------------------------
	.section	.nv.constant0._Z18setDiagonalElementPddii,"a",@progbits
	.sectionflags	@""
	.align	4
.nv.constant0._Z18setDiagonalElementPddii:
	.zero		920


//--------------------- .nv.constant0._Z18initIdentityMatrixPdii --------------------------
	.section	.nv.constant0._Z18initIdentityMatrixPdii,"a",@progbits
	.sectionflags	@""
	.align	4
.nv.constant0._Z18initIdentityMatrixPdii:
	.zero		912


//--------------------- .nv.constant0._Z10extractRowPdS_iiiii --------------------------
	.section	.nv.constant0._Z10extractRowPdS_iiiii,"a",@progbits
	.sectionflags	@""
	.align	4
.nv.constant0._Z10extractRowPdS_iiiii:
	.zero		932


//--------------------- .nv.constant0._Z13extractColumnPdS_iiiii --------------------------
	.section	.nv.constant0._Z13extractColumnPdS_iiiii,"a",@progbits
	.sectionflags	@""
	.align	4
.nv.constant0._Z13extractColumnPdS_iiiii:
	.zero		932


//--------------------- .nv.constant0._Z7copyRowPdS_iiiiii --------------------------
	.section	.nv.constant0._Z7copyRowPdS_iiiiii,"a",@progbits
	.sectionflags	@""
	.align	4
.nv.constant0._Z7copyRowPdS_iiiiii:
	.zero		936


//--------------------- .nv.constant0._Z10copyColumnPdS_iiiiii --------------------------
	.section	.nv.constant0._Z10copyColumnPdS_iiiiii,"a",@progbits
	.sectionflags	@""
	.align	4
.nv.constant0._Z10copyColumnPdS_iiiiii:
	.zero		936


//--------------------- .nv.constant0._Z15initZerosKernelPdi --------------------------
	.section	.nv.constant0._Z15initZerosKernelPdi,"a",@progbits
	.sectionflags	@""
	.align	4
.nv.constant0._Z15initZerosKernelPdi:
	.zero		908


//--------------------- .nv.constant0._Z13updateVMatrixPdS_iii --------------------------
	.section	.nv.constant0._Z13updateVMatrixPdS_iii,"a",@progbits
	.sectionflags	@""
	.align	4
.nv.constant0._Z13updateVMatrixPdS_iii:
	.zero		924


//--------------------- .nv.constant0._Z22applyHouseholderToRowsPdS_iiii --------------------------
	.section	.nv.constant0._Z22applyHouseholderToRowsPdS_iiii,"a",@progbits
	.sectionflags	@""
	.align	4
.nv.constant0._Z22applyHouseholderToRowsPdS_iiii:
	.zero		928


//--------------------- .nv.constant0._Z13updateUMatrixPdS_iii --------------------------
	.section	.nv.constant0._Z13updateUMatrixPdS_iii,"a",@progbits
	.sectionflags	@""
	.align	4
.nv.constant0._Z13updateUMatrixPdS_iii:
	.zero		924


//--------------------- .nv.constant0._Z25applyHouseholderToColumnsPdS_iiii --------------------------
	.section	.nv.constant0._Z25applyHouseholderToColumnsPdS_iiii,"a",@progbits
	.sectionflags	@""
	.align	4
.nv.constant0._Z25applyHouseholderToColumnsPdS_iiii:
	.zero		928


//--------------------- .nv.constant0._Z15transposeMatrixPdS_ii --------------------------
	.section	.nv.constant0._Z15transposeMatrixPdS_ii,"a",@progbits
	.sectionflags	@""
	.align	4
.nv.constant0._Z15transposeMatrixPdS_ii:
	.zero		920


//--------------------- .nv.constant0._Z14matrixMultiplyPdS_S_iii --------------------------
	.section	.nv.constant0._Z14matrixMultiplyPdS_S_iii,"a",@progbits
	.sectionflags	@""
	.align	4
.nv.constant0._Z14matrixMultiplyPdS_S_iii:
	.zero		932


//--------------------- .nv.constant0._Z10vectorNormPdS_i --------------------------
	.section	.nv.constant0._Z10vectorNormPdS_i,"a",@progbits
	.sectionflags	@""
	.align	4
.nv.constant0._Z10vectorNormPdS_i:
	.zero		916


//--------------------- SYMBOLS --------------------------

	.type		.nv.reservedSmem.offset0,@object
	.size		.nv.reservedSmem.offset0,0x4
	.type		.nv.reservedSmem.cap,@object
	.size		.nv.reservedSmem.cap,0x4
